	.headerflags	@"EF_CUDA_TEXMODE_UNIFIED EF_CUDA_64BIT_ADDRESS EF_CUDA_SM80 EF_CUDA_VIRTUAL_SM(EF_CUDA_SM80)"
	.elftype	@"ET_EXEC"


//--------------------- .nv.info                  --------------------------
	.section	.nv.info,"",@"SHT_CUDA_INFO"
	.align	4


	//----- nvinfo : EIATTR_REGCOUNT
	.align		4
        /*0000*/ 	.byte	0x04, 0x2f
        /*0002*/ 	.short	(.L_1 - .L_0)
	.align		4
.L_0:
        /*0004*/ 	.word	index@(candidate3)
        /*0008*/ 	.word	0x00000050


	//----- nvinfo : EIATTR_MAX_STACK_SIZE
	.align		4
.L_1:
        /*000c*/ 	.byte	0x04, 0x23
        /*000e*/ 	.short	(.L_3 - .L_2)
	.align		4
.L_2:
        /*0010*/ 	.word	index@(candidate3)
        /*0014*/ 	.word	0x00000000


	//----- nvinfo : EIATTR_MIN_STACK_SIZE
	.align		4
.L_3:
        /*0018*/ 	.byte	0x04, 0x12
        /*001a*/ 	.short	(.L_5 - .L_4)
	.align		4
.L_4:
        /*001c*/ 	.word	index@(candidate3)
        /*0020*/ 	.word	0x00000000


	//----- nvinfo : EIATTR_FRAME_SIZE
	.align		4
.L_5:
        /*0024*/ 	.byte	0x04, 0x11
        /*0026*/ 	.short	(.L_7 - .L_6)
	.align		4
.L_6:
        /*0028*/ 	.word	index@(candidate3)
        /*002c*/ 	.word	0x00000000
.L_7:


//--------------------- .nv.info.candidate3       --------------------------
	.section	.nv.info.candidate3,"",@"SHT_CUDA_INFO"
	.align	4


	//----- nvinfo : EIATTR_CUDA_API_VERSION
	.align		4
        /*0000*/ 	.byte	0x04, 0x37
        /*0002*/ 	.short	(.L_9 - .L_8)
.L_8:
        /*0004*/ 	.word	0x00000075


	//----- nvinfo : EIATTR_SW2861232_WAR
	.align		4
.L_9:
        /*0008*/ 	.byte	0x01, 0x35
	.zero		2


	//----- nvinfo : EIATTR_PARAM_CBANK
	.align		4
        /*000c*/ 	.byte	0x04, 0x0a
        /*000e*/ 	.short	(.L_11 - .L_10)
	.align		4
.L_10:
        /*0010*/ 	.word	index@(.nv.constant0.candidate3)
        /*0014*/ 	.short	0x0160
        /*0016*/ 	.short	0x0018


	//----- nvinfo : EIATTR_CBANK_PARAM_SIZE
	.align		4
.L_11:
        /*0018*/ 	.byte	0x03, 0x19
        /*001a*/ 	.short	0x0018


	//----- nvinfo : EIATTR_KPARAM_INFO
	.align		4
        /*001c*/ 	.byte	0x04, 0x17
        /*001e*/ 	.short	(.L_13 - .L_12)
.L_12:
        /*0020*/ 	.word	0x00000000
        /*0024*/ 	.short	0x0002
        /*0026*/ 	.short	0x0010
        /*0028*/ 	.byte	0x00, 0xf0, 0x21, 0x00


	//----- nvinfo : EIATTR_KPARAM_INFO
	.align		4
.L_13:
        /*002c*/ 	.byte	0x04, 0x17
        /*002e*/ 	.short	(.L_15 - .L_14)
.L_14:
        /*0030*/ 	.word	0x00000000
        /*0034*/ 	.short	0x0001
        /*0036*/ 	.short	0x0008
        /*0038*/ 	.byte	0x00, 0xf0, 0x21, 0x00


	//----- nvinfo : EIATTR_KPARAM_INFO
	.align		4
.L_15:
        /*003c*/ 	.byte	0x04, 0x17
        /*003e*/ 	.short	(.L_17 - .L_16)
.L_16:
        /*0040*/ 	.word	0x00000000
        /*0044*/ 	.short	0x0000
        /*0046*/ 	.short	0x0000
        /*0048*/ 	.byte	0x00, 0xf0, 0x21, 0x00


	//----- nvinfo : EIATTR_MAXREG_COUNT
	.align		4
.L_17:
        /*004c*/ 	.byte	0x03, 0x1b
        /*004e*/ 	.short	0x00ff


	//----- nvinfo : EIATTR_EXIT_INSTR_OFFSETS
	.align		4
        /*0050*/ 	.byte	0x04, 0x1c
        /*0052*/ 	.short	(.L_19 - .L_18)


	//   ....[0]....
.L_18:
        /*0054*/ 	.word	0x00003200


	//----- nvinfo : EIATTR_MAX_THREADS
	.align		4
.L_19:
        /*0058*/ 	.byte	0x04, 0x05
        /*005a*/ 	.short	(.L_21 - .L_20)
.L_20:
        /*005c*/ 	.word	0x00000100
        /*0060*/ 	.word	0x00000001
        /*0064*/ 	.word	0x00000001
.L_21:


//--------------------- .nv.rel.action            --------------------------
	.section	.nv.rel.action,"",@"SHT_CUDA_RELOCINFO"
	.align	8
	.sectionentsize	8
        /*0000*/ 	.byte	0x4b, 0x00, 0x00, 0x00, 0x00, 0x00, 0x00, 0x00, 0x00, 0x02, 0x02, 0x08, 0x10, 0x0a, 0x2f, 0x22
        /* <DEDUP_REMOVED lines=13> */


//--------------------- .nv.constant0.candidate3  --------------------------
	.section	.nv.constant0.candidate3,"a",@progbits
	.align	4
.nv.constant0.candidate3:
	.zero		376


//--------------------- .text.candidate3          --------------------------
	.section	.text.candidate3,"ax",@progbits
	.sectionflags	@"SHF_BARRIERS=1"
	.sectioninfo	@"SHI_REGISTERS=80"
	.align	128
        .global         candidate3
        .type           candidate3,@function
        .size           candidate3,(.L_x_3 - candidate3)
        .other          candidate3,@"STO_CUDA_ENTRY STV_DEFAULT"
candidate3:
.text.candidate3:
[----:B------:R-:W-:-:S02]  /*0000*/  MOV R1, c[0x0][0x28] ;  /* 0x00000a0000017a02 */ /* 0x000fc40000000f00 */
[----:B------:R-:W0:Y:S01]  /*0010*/  S2R R55, SR_CTAID.X ;  /* 0x0000000000377919 */ /* 0x000e220000002500 */
[----:B------:R-:W-:Y:S01]  /*0020*/  HFMA2.MMA R54, -RZ, RZ, 0, 0 ;  /* 0x00000000ff367435 */ /* 0x000fe200000001ff */
[----:B------:R-:W-:Y:S01]  /*0030*/  CS2R R30, SRZ ;  /* 0x00000000001e7805 */ /* 0x000fe2000001ff00 */
[----:B------:R-:W-:Y:S01]  /*0040*/  HFMA2.MMA R75, -RZ, RZ, 0, 0 ;  /* 0x00000000ff4b7435 */ /* 0x000fe200000001ff */
[----:B------:R-:W1:Y:S01]  /*0050*/  S2R R0, SR_TID.X ;  /* 0x0000000000007919 */ /* 0x000e620000002100 */
[----:B------:R-:W-:Y:S01]  /*0060*/  HFMA2.MMA R71, -RZ, RZ, 0, 0 ;  /* 0x00000000ff477435 */ /* 0x000fe200000001ff */
[----:B------:R-:W-:Y:S01]  /*0070*/  MOV R73, RZ ;  /* 0x000000ff00497202 */ /* 0x000fe20000000f00 */
        /* <DEDUP_REMOVED lines=8> */
[----:B------:R-:W-:Y:S01]  /*0100*/  ULDC.64 UR4, c[0x0][0x118] ;  /* 0x0000460000047ab9 */ /* 0x000fe20000000a00 */
[----:B------:R-:W-:-:S02]  /*0110*/  MOV R45, RZ ;  /* 0x000000ff002d7202 */ /* 0x000fc40000000f00 */
[----:B------:R-:W-:Y:S01]  /*0120*/  MOV R63, RZ ;  /* 0x000000ff003f7202 */ /* 0x000fe20000000f00 */
[----:B0-----:R-:W-:Y:S01]  /*0130*/  IMAD.HI R54, R55, -0x6db6db6d, R54 ;  /* 0x9249249337367827 */ /* 0x001fe200078e0236 */
[----:B-1----:R-:W-:-:S04]  /*0140*/  SHF.R.S32.HI R2, RZ, 0x4, R0 ;  /* 0x00000004ff027819 */ /* 0x002fc80000011400 */
[----:B------:R-:W-:Y:S02]  /*0150*/  SHF.R.U32.HI R3, RZ, 0x1f, R54 ;  /* 0x0000001fff037819 */ /* 0x000fe40000011636 */
[----:B------:R-:W-:Y:S02]  /*0160*/  LOP3.LUT R51, R0, 0x3, RZ, 0xc0, !PT ;  /* 0x0000000300337812 */ /* 0x000fe400078ec0ff */
[----:B------:R-:W-:Y:S02]  /*0170*/  LEA.HI.SX32 R54, R54, R3, 0x1e ;  /* 0x0000000336367211 */ /* 0x000fe400078ff2ff */
[----:B------:R-:W-:Y:S01]  /*0180*/  SHF.R.U32.HI R50, RZ, 0x5, R0 ;  /* 0x00000005ff327819 */ /* 0x000fe20000011600 */
[----:B------:R-:W-:Y:S01]  /*0190*/  IMAD R3, R2, 0x310, R51 ;  /* 0x0000031002037824 */ /* 0x000fe200078e0233 */
[----:B------:R-:W-:Y:S01]  /*01a0*/  LOP3.LUT R2, R0, 0xc, RZ, 0xc0, !PT ;  /* 0x0000000c00027812 */ /* 0x000fe200078ec0ff */
[----:B------:R-:W-:Y:S01]  /*01b0*/  IMAD R53, R54, -0x7, R55 ;  /* 0xfffffff936357824 */ /* 0x000fe200078e0237 */
[----:B------:R-:W-:Y:S01]  /*01c0*/  SHF.L.U32 R48, R0, 0x7, RZ ;  /* 0x0000000700307819 */ /* 0x000fe200000006ff */
[----:B------:R-:W-:Y:S01]  /*01d0*/  IMAD R4, R54, 0x70, R3 ;  /* 0x0000007036047824 */ /* 0x000fe200078e0203 */
[----:B------:R-:W-:Y:S01]  /*01e0*/  SHF.R.U32.HI R2, RZ, 0x2, R2 ;  /* 0x00000002ff027819 */ /* 0x000fe20000011602 */
[----:B------:R-:W-:Y:S01]  /*01f0*/  HFMA2.MMA R55, -RZ, RZ, 0, 0 ;  /* 0x00000000ff377435 */ /* 0x000fe200000001ff */
[----:B------:R-:W-:-:S02]  /*0200*/  LOP3.LUT R3, R0, 0x1f, RZ, 0xc0, !PT ;  /* 0x0000001f00037812 */ /* 0x000fc400078ec0ff */
[----:B------:R-:W-:Y:S02]  /*0210*/  LEA R5, R53, R4, 0x2 ;  /* 0x0000000435057211 */ /* 0x000fe400078e10ff */
[----:B------:R-:W-:Y:S02]  /*0220*/  PRMT R50, R50, 0x2104, R3 ;  /* 0x0000210432327816 */ /* 0x000fe40000000003 */
[----:B------:R-:W-:Y:S01]  /*0230*/  MOV R3, RZ ;  /* 0x000000ff00037202 */ /* 0x000fe20000000f00 */
[----:B------:R-:W-:Y:S01]  /*0240*/  IMAD R52, R2, 0x1c, R5 ;  /* 0x0000001c02347824 */ /* 0x000fe200078e0205 */
[----:B------:R-:W-:Y:S02]  /*0250*/  SHF.L.U32 R2, R0, 0x1, RZ ;  /* 0x0000000100027819 */ /* 0x000fe400000006ff */
[----:B------:R-:W-:Y:S02]  /*0260*/  LOP3.LUT R48, R48, 0xfffffc00, RZ, 0xc0, !PT ;  /* 0xfffffc0030307812 */ /* 0x000fe400078ec0ff */
[----:B------:R-:W-:-:S04]  /*0270*/  LOP3.LUT R49, R2, 0x8, RZ, 0xc0, !PT ;  /* 0x0000000802317812 */ /* 0x000fc800078ec0ff */
[----:B------:R-:W-:-:S02]  /*0280*/  LOP3.LUT R49, R49, 0x3, R0, 0xf8, !PT ;  /* 0x0000000331317812 */ /* 0x000fc400078ef800 */
.L_x_1:
[----:B------:R-:W-:Y:S02]  /*0290*/  MOV R2, 0x4 ;  /* 0x0000000400027802 */ /* 0x000fe40000000f00 */
[----:B------:R-:W-:Y:S01]  /*02a0*/  LEA R5, R3, R50, 0x5 ;  /* 0x0000003203057211 */ /* 0x000fe200078e28ff */
[----:B------:R-:W-:Y:S06]  /*02b0*/  BAR.SYNC 0x0 ;  /* 0x0000000000007b1d */ /* 0x000fec0000000000 */
[----:B------:R-:W-:-:S05]  /*02c0*/  IMAD.WIDE R4, R5, R2, c[0x0][0x168] ;  /* 0x00005a0005047625 */ /* 0x000fca00078e0202 */
[----:B------:R-:W2:Y:S04]  /*02d0*/  LDG.E.CONSTANT R9, [R4.64] ;  /* 0x0000000404097981 */ /* 0x000ea8000c1e9900 */
[----:B------:R-:W3:Y:S04]  /*02e0*/  LDG.E.CONSTANT R11, [R4.64+0x2000] ;  /* 0x00200004040b7981 */ /* 0x000ee8000c1e9900 */
[----:B------:R-:W4:Y:S01]  /*02f0*/  LDG.E.CONSTANT R13, [R4.64+0x4000] ;  /* 0x00400004040d7981 */ /* 0x000f22000c1e9900 */
[----:B------:R-:W-:-:S03]  /*0300*/  IMAD R7, R3, 0x6200, R52 ;  /* 0x0000620003077824 */ /* 0x000fc600078e0234 */
[----:B------:R-:W5:Y:S01]  /*0310*/  LDG.E.CONSTANT R15, [R4.64+0x6000] ;  /* 0x00600004040f7981 */ /* 0x000f62000c1e9900 */
[----:B------:R-:W-:-:S03]  /*0320*/  IMAD.WIDE R6, R7, R2, c[0x0][0x160] ;  /* 0x0000580007067625 */ /* 0x000fc600078e0202 */
[----:B------:R-:W5:Y:S04]  /*0330*/  LDG.E.CONSTANT R17, [R4.64+0x8000] ;  /* 0x0080000404117981 */ /* 0x000f68000c1e9900 */
        /* <DEDUP_REMOVED lines=26> */
[----:B--2---:R0:W-:Y:S04]  /*04e0*/  STS [R0.X4+0x800], R9 ;  /* 0x0008000900007388 */ /* 0x0041e80000004800 */
[----:B---3--:R1:W-:Y:S04]  /*04f0*/  STS [R0.X4+0xc00], R11 ;  /* 0x000c000b00007388 */ /* 0x0083e80000004800 */
[----:B----4-:R2:W-:Y:S04]  /*0500*/  STS [R0.X4+0x1000], R13 ;  /* 0x0010000d00007388 */ /* 0x0105e80000004800 */
[----:B0-----:R-:W3:Y:S04]  /*0510*/  LDG.E.CONSTANT R9, [R6.64] ;  /* 0x0000000406097981 */ /* 0x001ee8000c1e9900 */
[----:B-1----:R-:W4:Y:S04]  /*0520*/  LDG.E.CONSTANT R11, [R6.64+0xc400] ;  /* 0x00c40004060b7981 */ /* 0x002f28000c1e9900 */
[----:B--2---:R-:W2:Y:S04]  /*0530*/  LDG.E.CONSTANT R13, [R4.64+0x18000] ;  /* 0x01800004040d7981 */ /* 0x004ea8000c1e9900 */
[----:B-----5:R-:W-:Y:S04]  /*0540*/  STS [R0.X4+0x1400], R15 ;  /* 0x0014000f00007388 */ /* 0x020fe80000004800 */
[----:B------:R-:W-:Y:S04]  /*0550*/  STS [R0.X4+0x1800], R17 ;  /* 0x0018001100007388 */ /* 0x000fe80000004800 */
        /* <DEDUP_REMOVED lines=26> */
[----:B---3--:R-:W-:Y:S04]  /*0700*/  STS [R0.X4], R9 ;  /* 0x0000000900007388 */ /* 0x008fe80000004800 */
[----:B----4-:R-:W-:Y:S04]  /*0710*/  STS [R0.X4+0x400], R11 ;  /* 0x0004000b00007388 */ /* 0x010fe80000004800 */
[----:B--2---:R-:W-:Y:S04]  /*0720*/  STS [R0.X4+0x3800], R13 ;  /* 0x0038000d00007388 */ /* 0x004fe80000004800 */
[----:B------:R-:W-:Y:S06]  /*0730*/  BAR.SYNC 0x0 ;  /* 0x0000000000007b1d */ /* 0x000fec0000000000 */
[----:B------:R-:W-:Y:S04]  /*0740*/  LDS R28, [R49.X4] ;  /* 0x00000000311c7984 */ /* 0x000fe80000004800 */
[----:B------:R-:W0:Y:S04]  /*0750*/  LDS.128 R36, [R48+0x800] ;  /* 0x0008000030247984 */ /* 0x000e280000000c00 */
[----:B------:R-:W1:Y:S04]  /*0760*/  LDS R77, [R49.X4+0x10] ;  /* 0x00001000314d7984 */ /* 0x000e680000004800 */
[----:B------:R-:W2:Y:S04]  /*0770*/  LDS.128 R40, [R48+0x880] ;  /* 0x0008800030287984 */ /* 0x000ea80000000c00 */
[----:B------:R-:W3:Y:S04]  /*0780*/  LDS R32, [R49.X4+0x40] ;  /* 0x0000400031207984 */ /* 0x000ee80000004800 */
[----:B------:R-:W4:Y:S04]  /*0790*/  LDS R44, [R49.X4+0x50] ;  /* 0x00005000312c7984 */ /* 0x000f280000004800 */
[----:B------:R-:W5:Y:S04]  /*07a0*/  LDS.128 R16, [R48+0x900] ;  /* 0x0009000030107984 */ /* 0x000f680000000c00 */
[----:B------:R-:W5:Y:S04]  /*07b0*/  LDS.128 R20, [R48+0x980] ;  /* 0x0009800030147984 */ /* 0x000f680000000c00 */
[----:B------:R-:W5:Y:S04]  /*07c0*/  LDS R61, [R49.X4+0x80] ;  /* 0x00008000313d7984 */ /* 0x000f680000004800 */
[----:B------:R-:W5:Y:S04]  /*07d0*/  LDS.128 R4, [R48+0xa80] ;  /* 0x000a800030047984 */ /* 0x000f680000000c00 */
[----:B------:R-:W5:Y:S04]  /*07e0*/  LDS R59, [R49.X4+0x90] ;  /* 0x00009000313b7984 */ /* 0x000f680000004800 */
[----:B------:R-:W5:Y:S04]  /*07f0*/  LDS.128 R24, [R48+0xa00] ;  /* 0x000a000030187984 */ /* 0x000f680000000c00 */
[----:B------:R-:W5:Y:S04]  /*0800*/  LDS.128 R8, [R48+0xb00] ;  /* 0x000b000030087984 */ /* 0x000f680000000c00 */
[----:B------:R-:W5:Y:S01]  /*0810*/  LDS.128 R12, [R48+0xb80] ;  /* 0x000b8000300c7984 */ /* 0x000f620000000c00 */
[----:B0-----:R-:W-:-:S02]  /*0820*/  FFMA R34, R36, R28, R63 ;  /* 0x0000001c24227223 */ /* 0x001fc4000000003f */
[----:B-1----:R-:W-:Y:S01]  /*0830*/  FFMA R36, R36, R77, R65 ;  /* 0x0000004d24247223 */ /* 0x002fe20000000041 */
[----:B------:R-:W0:Y:S01]  /*0840*/  LDS R56, [R49.X4+0xc0] ;  /* 0x0000c00031387984 */ /* 0x000e220000004800 */
[-C--:B--2---:R-:W-:Y:S02]  /*0850*/  FFMA R45, R28, R40.reuse, R45 ;  /* 0x000000281c2d7223 */ /* 0x084fe4000000002d */
[----:B------:R-:W-:Y:S01]  /*0860*/  FFMA R40, R77, R40, R55 ;  /* 0x000000284d287223 */ /* 0x000fe20000000037 */
[----:B------:R-:W1:Y:S01]  /*0870*/  LDS R46, [R49.X4+0xd0] ;  /* 0x0000d000312e7984 */ /* 0x000e620000004800 */
[-C--:B---3--:R-:W-:Y:S02]  /*0880*/  FFMA R34, R32, R37.reuse, R34 ;  /* 0x0000002520227223 */ /* 0x088fe40000000022 */
[----:B----4-:R-:W-:Y:S01]  /*0890*/  FFMA R37, R44, R37, R36 ;  /* 0x000000252c257223 */ /* 0x010fe20000000024 */
[----:B------:R-:W-:Y:S01]  /*08a0*/  LDS R55, [R49.X4+0x190] ;  /* 0x0001900031377984 */ /* 0x000fe20000004800 */
[----:B------:R-:W-:-:S02]  /*08b0*/  FFMA R36, R32, R41, R45 ;  /* 0x0000002920247223 */ /* 0x000fc4000000002d */
[----:B------:R-:W-:Y:S02]  /*08c0*/  FFMA R41, R44, R41, R40 ;  /* 0x000000292c297223 */ /* 0x000fe40000000028 */
[CC--:B-----5:R-:W-:Y:S02]  /*08d0*/  FFMA R40, R28.reuse, R16.reuse, R33 ;  /* 0x000000101c287223 */ /* 0x0e0fe40000000021 */
[----:B------:R-:W-:Y:S02]  /*08e0*/  FFMA R16, R77, R16, R35 ;  /* 0x000000104d107223 */ /* 0x000fe40000000023 */
[----:B------:R-:W-:Y:S02]  /*08f0*/  FFMA R29, R28, R20, R29 ;  /* 0x000000141c1d7223 */ /* 0x000fe4000000001d */
[-C--:B------:R-:W-:Y:S02]  /*0900*/  FFMA R40, R32, R17.reuse, R40 ;  /* 0x0000001120287223 */ /* 0x080fe40000000028 */
[----:B------:R-:W-:-:S02]  /*0910*/  FFMA R17, R44, R17, R16 ;  /* 0x000000112c117223 */ /* 0x000fc40000000010 */
[----:B------:R-:W-:Y:S02]  /*0920*/  FFMA R36, R61, R42, R36 ;  /* 0x0000002a3d247223 */ /* 0x000fe40000000024 */
[----:B------:R-:W-:Y:S02]  /*0930*/  FFMA R20, R77, R20, R31 ;  /* 0x000000144d147223 */ /* 0x000fe4000000001f */
[----:B------:R-:W-:Y:S02]  /*0940*/  FFMA R29, R32, R21, R29 ;  /* 0x00000015201d7223 */ /* 0x000fe4000000001d */
[----:B------:R-:W-:Y:S02]  /*0950*/  FFMA R67, R28, R4, R67 ;  /* 0x000000041c437223 */ /* 0x000fe40000000043 */
[----:B------:R-:W-:Y:S02]  /*0960*/  FFMA R42, R59, R42, R41 ;  /* 0x0000002a3b2a7223 */ /* 0x000fe40000000029 */
[----:B------:R-:W-:-:S02]  /*0970*/  FFMA R4, R77, R4, R69 ;  /* 0x000000044d047223 */ /* 0x000fc40000000045 */
[C---:B------:R-:W-:Y:S02]  /*0980*/  FFMA R41, R28.reuse, R24, R47 ;  /* 0x000000181c297223 */ /* 0x040fe4000000002f */
[C---:B------:R-:W-:Y:S02]  /*0990*/  FFMA R71, R28.reuse, R8, R71 ;  /* 0x000000081c477223 */ /* 0x040fe40000000047 */
[----:B------:R-:W-:Y:S02]  /*09a0*/  FFMA R75, R28, R12, R75 ;  /* 0x0000000c1c4b7223 */ /* 0x000fe4000000004b */
[----:B------:R-:W-:Y:S02]  /*09b0*/  FFMA R16, R61, R38, R34 ;  /* 0x000000263d107223 */ /* 0x000fe40000000022 */
[----:B------:R-:W-:Y:S02]  /*09c0*/  FFMA R73, R77, R8, R73 ;  /* 0x000000084d497223 */ /* 0x000fe40000000049 */
[----:B------:R-:W-:-:S02]  /*09d0*/  FFMA R38, R59, R38, R37 ;  /* 0x000000263b267223 */ /* 0x000fc40000000025 */
[----:B------:R-:W-:Y:S02]  /*09e0*/  FFMA R40, R61, R18, R40 ;  /* 0x000000123d287223 */ /* 0x000fe40000000028 */
[----:B------:R-:W-:Y:S02]  /*09f0*/  FFMA R20, R44, R21, R20 ;  /* 0x000000152c147223 */ /* 0x000fe40000000014 */
[----:B------:R-:W-:Y:S01]  /*0a00*/  FFMA R57, R77, R24, R57 ;  /* 0x000000184d397223 */ /* 0x000fe20000000039 */
[----:B------:R-:W-:Y:S01]  /*0a10*/  LDS R21, [R49.X4+0x100] ;  /* 0x0001000031157984 */ /* 0x000fe20000004800 */
[-C--:B------:R-:W-:Y:S02]  /*0a20*/  FFMA R8, R32, R5.reuse, R67 ;  /* 0x0000000520087223 */ /* 0x080fe40000000043 */
[----:B------:R-:W-:Y:S02]  /*0a30*/  FFMA R18, R59, R18, R17 ;  /* 0x000000123b127223 */ /* 0x000fe40000000011 */
[----:B------:R-:W-:Y:S01]  /*0a40*/  FFMA R37, R61, R22, R29 ;  /* 0x000000163d257223 */ /* 0x000fe2000000001d */
[----:B------:R-:W-:Y:S01]  /*0a50*/  LDS R17, [R49.X4+0x110] ;  /* 0x0001100031117984 */ /* 0x000fe20000004800 */
[----:B------:R-:W-:-:S02]  /*0a60*/  FFMA R5, R44, R5, R4 ;  /* 0x000000052c057223 */ /* 0x000fc40000000004 */
[----:B------:R-:W-:Y:S02]  /*0a70*/  FFMA R77, R77, R12, R30 ;  /* 0x0000000c4d4d7223 */ /* 0x000fe4000000001e */
[C---:B------:R-:W-:Y:S01]  /*0a80*/  FFMA R41, R32.reuse, R25, R41 ;  /* 0x0000001920297223 */ /* 0x040fe20000000029 */
[----:B------:R-:W2:Y:S01]  /*0a90*/  LDS.128 R28, [R48+0x810] ;  /* 0x00081000301c7984 */ /* 0x000ea20000000c00 */
[C---:B------:R-:W-:Y:S02]  /*0aa0*/  FFMA R4, R32.reuse, R9, R71 ;  /* 0x0000000920047223 */ /* 0x040fe40000000047 */
[----:B------:R-:W-:Y:S02]  /*0ab0*/  FFMA R12, R32, R13, R75 ;  /* 0x0000000d200c7223 */ /* 0x000fe4000000004b */
[----:B------:R-:W3:Y:S01]  /*0ac0*/  LDS.128 R32, [R48+0x890] ;  /* 0x0008900030207984 */ /* 0x000ee20000000c00 */
[----:B------:R-:W-:-:S03]  /*0ad0*/  FFMA R24, R59, R22, R20 ;  /* 0x000000163b187223 */ /* 0x000fc60000000014 */
[----:B------:R-:W4:Y:S01]  /*0ae0*/  LDS R22, [R49.X4+0x140] ;  /* 0x0001400031167984 */ /* 0x000f220000004800 */
[----:B------:R-:W-:-:S03]  /*0af0*/  FFMA R25, R44, R25, R57 ;  /* 0x000000192c197223 */ /* 0x000fc60000000039 */
[----:B------:R-:W5:Y:S04]  /*0b00*/  LDS R20, [R49.X4+0x150] ;  /* 0x0001500031147984 */ /* 0x000f680000004800 */
[----:B------:R-:W2:Y:S01]  /*0b10*/  LDS R57, [R49.X4+0x180] ;  /* 0x0001800031397984 */ /* 0x000ea20000004800 */
[-C--:B------:R-:W-:Y:S02]  /*0b20*/  FFMA R41, R61, R26.reuse, R41 ;  /* 0x0000001a3d297223 */ /* 0x080fe40000000029 */
[----:B------:R-:W-:Y:S02]  /*0b30*/  FFMA R26, R59, R26, R25 ;  /* 0x0000001a3b1a7223 */ /* 0x000fe40000000019 */
[----:B------:R-:W-:Y:S02]  /*0b40*/  FFMA R9, R44, R9, R73 ;  /* 0x000000092c097223 */ /* 0x000fe40000000049 */
[----:B------:R-:W-:-:S02]  /*0b50*/  FFMA R25, R61, R10, R4 ;  /* 0x0000000a3d197223 */ /* 0x000fc40000000004 */
[----:B------:R-:W-:Y:S02]  /*0b60*/  FFMA R44, R44, R13, R77 ;  /* 0x0000000d2c2c7223 */ /* 0x000fe4000000004d */
[C---:B------:R-:W-:Y:S02]  /*0b70*/  FFMA R13, R61.reuse, R6, R8 ;  /* 0x000000063d0d7223 */ /* 0x040fe40000000008 */
[----:B------:R-:W-:Y:S02]  /*0b80*/  FFMA R61, R61, R14, R12 ;  /* 0x0000000e3d3d7223 */ /* 0x000fe4000000000c */
[C---:B------:R-:W-:Y:S02]  /*0b90*/  FFMA R10, R59.reuse, R10, R9 ;  /* 0x0000000a3b0a7223 */ /* 0x040fe40000000009 */
[----:B0-----:R-:W-:Y:S02]  /*0ba0*/  FFMA R12, R56, R11, R25 ;  /* 0x0000000b380c7223 */ /* 0x001fe40000000019 */
[----:B------:R-:W-:-:S02]  /*0bb0*/  FFMA R6, R59, R6, R5 ;  /* 0x000000063b067223 */ /* 0x000fc40000000005 */
[-C--:B------:R-:W-:Y:S02]  /*0bc0*/  FFMA R4, R56, R39.reuse, R16 ;  /* 0x0000002738047223 */ /* 0x080fe40000000010 */
[----:B-1----:R-:W-:Y:S02]  /*0bd0*/  FFMA R25, R46, R39, R38 ;  /* 0x000000272e197223 */ /* 0x002fe40000000026 */
[----:B------:R-:W-:Y:S02]  /*0be0*/  FFMA R5, R59, R14, R44 ;  /* 0x0000000e3b057223 */ /* 0x000fe4000000002c */
[-C--:B------:R-:W-:Y:S02]  /*0bf0*/  FFMA R8, R56, R43.reuse, R36 ;  /* 0x0000002b38087223 */ /* 0x080fe40000000024 */
[----:B------:R-:W-:Y:S02]  /*0c00*/  FFMA R9, R46, R43, R42 ;  /* 0x0000002b2e097223 */ /* 0x000fe4000000002a */
[----:B------:R-:W-:-:S02]  /*0c10*/  FFMA R16, R56, R23, R37 ;  /* 0x0000001738107223 */ /* 0x000fc40000000025 */
[C---:B------:R-:W-:Y:S01]  /*0c20*/  FFMA R60, R46.reuse, R23, R24 ;  /* 0x000000172e3c7223 */ /* 0x040fe20000000018 */
[----:B------:R-:W0:Y:S01]  /*0c30*/  LDS.128 R36, [R48+0x910] ;  /* 0x0009100030247984 */ /* 0x000e220000000c00 */
[----:B------:R-:W-:Y:S02]  /*0c40*/  FFMA R23, R46, R11, R10 ;  /* 0x0000000b2e177223 */ /* 0x000fe4000000000a */
[C---:B------:R-:W-:Y:S02]  /*0c50*/  FFMA R58, R56.reuse, R19, R40 ;  /* 0x00000013383a7223 */ /* 0x040fe40000000028 */
[C---:B------:R-:W-:Y:S02]  /*0c60*/  FFMA R14, R56.reuse, R27, R41 ;  /* 0x0000001b380e7223 */ /* 0x040fe40000000029 */
[----:B------:R-:W-:Y:S01]  /*0c70*/  FFMA R13, R56, R7, R13 ;  /* 0x00000007380d7223 */ /* 0x000fe2000000000d */
[----:B------:R-:W1:Y:S01]  /*0c80*/  LDS.128 R40, [R48+0x990] ;  /* 0x0009900030287984 */ /* 0x000e620000000c00 */
[----:B--2---:R-:W-:-:S02]  /*0c90*/  FFMA R10, R28, R21, R4 ;  /* 0x000000151c0a7223 */ /* 0x004fc40000000004 */
[----:B------:R-:W-:Y:S02]  /*0ca0*/  FFMA R25, R28, R17, R25 ;  /* 0x000000111c197223 */ /* 0x000fe40000000019 */
[----:B------:R-:W-:Y:S02]  /*0cb0*/  FFMA R56, R56, R15, R61 ;  /* 0x0000000f38387223 */ /* 0x000fe4000000003d */
[C---:B------:R-:W-:Y:S02]  /*0cc0*/  FFMA R59, R46.reuse, R19, R18 ;  /* 0x000000132e3b7223 */ /* 0x040fe40000000012 */
[-C--:B---3--:R-:W-:Y:S02]  /*0cd0*/  FFMA R8, R21, R32.reuse, R8 ;  /* 0x0000002015087223 */ /* 0x088fe40000000008 */
[----:B------:R-:W-:Y:S02]  /*0ce0*/  FFMA R9, R17, R32, R9 ;  /* 0x0000002011097223 */ /* 0x000fe40000000009 */
[----:B------:R-:W-:-:S02]  /*0cf0*/  FFMA R18, R46, R27, R26 ;  /* 0x0000001b2e127223 */ /* 0x000fc4000000001a */
[C---:B------:R-:W-:Y:S02]  /*0d00*/  FFMA R19, R46.reuse, R7, R6 ;  /* 0x000000072e137223 */ /* 0x040fe40000000006 */
[----:B------:R-:W-:Y:S02]  /*0d10*/  FFMA R15, R46, R15, R5 ;  /* 0x0000000f2e0f7223 */ /* 0x000fe40000000005 */
[----:B------:R-:W2:Y:S01]  /*0d20*/  LDS.128 R44, [R48+0xa10] ;  /* 0x000a1000302c7984 */ /* 0x000ea20000000c00 */
[-C--:B----4-:R-:W-:Y:S02]  /*0d30*/  FFMA R10, R22, R29.reuse, R10 ;  /* 0x0000001d160a7223 */ /* 0x090fe4000000000a */
[----:B-----5:R-:W-:Y:S01]  /*0d40*/  FFMA R25, R20, R29, R25 ;  /* 0x0000001d14197223 */ /* 0x020fe20000000019 */
[----:B------:R-:W3:Y:S01]  /*0d50*/  LDS.128 R4, [R48+0xa90] ;  /* 0x000a900030047984 */ /* 0x000ee20000000c00 */
[-C--:B------:R-:W-:Y:S02]  /*0d60*/  FFMA R8, R22, R33.reuse, R8 ;  /* 0x0000002116087223 */ /* 0x080fe40000000008 */
[----:B------:R-:W-:-:S02]  /*0d70*/  FFMA R9, R20, R33, R9 ;  /* 0x0000002114097223 */ /* 0x000fc40000000009 */
[-C--:B------:R-:W-:Y:S02]  /*0d80*/  FFMA R28, R57, R30.reuse, R10 ;  /* 0x0000001e391c7223 */ /* 0x080fe4000000000a */
[----:B------:R-:W-:Y:S02]  /*0d90*/  FFMA R32, R55, R30, R25 ;  /* 0x0000001e37207223 */ /* 0x000fe40000000019 */
[-C--:B------:R-:W-:Y:S01]  /*0da0*/  FFMA R30, R57, R34.reuse, R8 ;  /* 0x00000022391e7223 */ /* 0x080fe20000000008 */
[----:B------:R-:W-:Y:S01]  /*0db0*/  LDS.128 R24, [R48+0xb90] ;  /* 0x000b900030187984 */ /* 0x000fe20000000c00 */
[----:B------:R-:W-:-:S03]  /*0dc0*/  FFMA R34, R55, R34, R9 ;  /* 0x0000002237227223 */ /* 0x000fc60000000009 */
[----:B------:R-:W4:Y:S01]  /*0dd0*/  LDS.128 R8, [R48+0xb10] ;  /* 0x000b100030087984 */ /* 0x000f220000000c00 */
[-C--:B0-----:R-:W-:Y:S02]  /*0de0*/  FFMA R58, R21, R36.reuse, R58 ;  /* 0x00000024153a7223 */ /* 0x081fe4000000003a */
[----:B------:R-:W-:Y:S02]  /*0df0*/  FFMA R59, R17, R36, R59 ;  /* 0x00000024113b7223 */ /* 0x000fe4000000003b */
[-C--:B-1----:R-:W-:Y:S02]  /*0e00*/  FFMA R16, R21, R40.reuse, R16 ;  /* 0x0000002815107223 */ /* 0x082fe40000000010 */
[----:B------:R-:W-:Y:S02]  /*0e10*/  FFMA R60, R17, R40, R60 ;  /* 0x00000028113c7223 */ /* 0x000fe4000000003c */
[-C--:B------:R-:W-:Y:S02]  /*0e20*/  FFMA R40, R22, R37.reuse, R58 ;  /* 0x0000002516287223 */ /* 0x080fe4000000003a */
[----:B------:R-:W-:-:S02]  /*0e30*/  FFMA R58, R20, R37, R59 ;  /* 0x00000025143a7223 */ /* 0x000fc4000000003b */
[----:B------:R-:W-:Y:S01]  /*0e40*/  FFMA R16, R22, R41, R16 ;  /* 0x0000002916107223 */ /* 0x000fe20000000010 */
[----:B------:R-:W-:Y:S01]  /*0e50*/  LDS R37, [R49.X4+0x200] ;  /* 0x0002000031257984 */ /* 0x000fe20000004800 */
[----:B--2---:R-:W-:-:S03]  /*0e60*/  FFMA R14, R21, R44, R14 ;  /* 0x0000002c150e7223 */ /* 0x004fc6000000000e */
[----:B------:R-:W-:Y:S01]  /*0e70*/  LDS R59, [R49.X4+0x280] ;  /* 0x00028000313b7984 */ /* 0x000fe20000004800 */
[----:B---3--:R-:W-:Y:S02]  /*0e80*/  FFMA R13, R21, R4, R13 ;  /* 0x00000004150d7223 */ /* 0x008fe4000000000d */
[C---:B------:R-:W-:Y:S02]  /*0e90*/  FFMA R18, R17.reuse, R44, R18 ;  /* 0x0000002c11127223 */ /* 0x040fe40000000012 */
[----:B------:R-:W-:Y:S01]  /*0ea0*/  FFMA R19, R17, R4, R19 ;  /* 0x0000000411137223 */ /* 0x000fe20000000013 */
[----:B------:R-:W0:Y:S01]  /*0eb0*/  LDS R44, [R49.X4+0x1c0] ;  /* 0x0001c000312c7984 */ /* 0x000e220000004800 */
[C---:B------:R-:W-:Y:S02]  /*0ec0*/  FFMA R14, R22.reuse, R45, R14 ;  /* 0x0000002d160e7223 */ /* 0x040fe4000000000e */
[----:B------:R-:W-:Y:S01]  /*0ed0*/  FFMA R13, R22, R5, R13 ;  /* 0x00000005160d7223 */ /* 0x000fe2000000000d */
[----:B------:R-:W1:Y:S01]  /*0ee0*/  LDS R4, [R49.X4+0x1d0] ;  /* 0x0001d00031047984 */ /* 0x000e620000004800 */
[----:B------:R-:W-:-:S02]  /*0ef0*/  FFMA R18, R20, R45, R18 ;  /* 0x0000002d14127223 */ /* 0x000fc40000000012 */
[----:B------:R-:W-:Y:S02]  /*0f00*/  FFMA R19, R20, R5, R19 ;  /* 0x0000000514137223 */ /* 0x000fe40000000013 */
[C---:B----4-:R-:W-:Y:S01]  /*0f10*/  FFMA R36, R21.reuse, R8, R12 ;  /* 0x0000000815247223 */ /* 0x050fe2000000000c */
[----:B------:R-:W-:Y:S01]  /*0f20*/  LDS R5, [R49.X4+0x210] ;  /* 0x0002100031057984 */ /* 0x000fe20000004800 */
[----:B------:R-:W-:Y:S02]  /*0f30*/  FFMA R56, R21, R24, R56 ;  /* 0x0000001815387223 */ /* 0x000fe40000000038 */
[C---:B------:R-:W-:Y:S02]  /*0f40*/  FFMA R33, R57.reuse, R46, R14 ;  /* 0x0000002e39217223 */ /* 0x040fe4000000000e */
[----:B------:R-:W-:Y:S02]  /*0f50*/  FFMA R29, R57, R6, R13 ;  /* 0x00000006391d7223 */ /* 0x000fe4000000000d */
[----:B------:R-:W-:-:S02]  /*0f60*/  FFMA R21, R17, R24, R15 ;  /* 0x0000001811157223 */ /* 0x000fc4000000000f */
[----:B------:R-:W2:Y:S01]  /*0f70*/  LDS.128 R12, [R48+0x820] ;  /* 0x00082000300c7984 */ /* 0x000ea20000000c00 */
[-C--:B------:R-:W-:Y:S02]  /*0f80*/  FFMA R40, R57, R38.reuse, R40 ;  /* 0x0000002639287223 */ /* 0x080fe40000000028 */
[----:B------:R-:W-:Y:S02]  /*0f90*/  FFMA R58, R55, R38, R58 ;  /* 0x00000026373a7223 */ /* 0x000fe4000000003a */
[----:B------:R-:W-:Y:S02]  /*0fa0*/  FFMA R38, R57, R42, R16 ;  /* 0x0000002a39267223 */ /* 0x000fe40000000010 */
[C---:B------:R-:W-:Y:S02]  /*0fb0*/  FFMA R46, R55.reuse, R46, R18 ;  /* 0x0000002e372e7223 */ /* 0x040fe40000000012 */
[----:B------:R-:W-:Y:S02]  /*0fc0*/  FFMA R6, R55, R6, R19 ;  /* 0x0000000637067223 */ /* 0x000fe40000000013 */
[----:B------:R-:W-:-:S02]  /*0fd0*/  FFMA R23, R17, R8, R23 ;  /* 0x0000000811177223 */ /* 0x000fc40000000017 */
[----:B------:R-:W3:Y:S01]  /*0fe0*/  LDS.128 R16, [R48+0x8a0] ;  /* 0x0008a00030107984 */ /* 0x000ee20000000c00 */
[C---:B------:R-:W-:Y:S02]  /*0ff0*/  FFMA R24, R22.reuse, R9, R36 ;  /* 0x0000000916187223 */ /* 0x040fe40000000024 */
[----:B------:R-:W-:Y:S01]  /*1000*/  FFMA R56, R22, R25, R56 ;  /* 0x0000001916387223 */ /* 0x000fe20000000038 */
[----:B------:R-:W4:Y:S01]  /*1010*/  LDS R36, [R49.X4+0x250] ;  /* 0x0002500031247984 */ /* 0x000f220000004800 */
[C---:B------:R-:W-:Y:S02]  /*1020*/  FFMA R60, R20.reuse, R41, R60 ;  /* 0x00000029143c7223 */ /* 0x040fe4000000003c */
[C---:B------:R-:W-:Y:S01]  /*1030*/  FFMA R41, R20.reuse, R9, R23 ;  /* 0x0000000914297223 */ /* 0x040fe20000000017 */
[----:B------:R-:W5:Y:S01]  /*1040*/  LDS R8, [R49.X4+0x240] ;  /* 0x0002400031087984 */ /* 0x000f620000004800 */
[----:B------:R-:W-:Y:S02]  /*1050*/  FFMA R25, R20, R25, R21 ;  /* 0x0000001914197223 */ /* 0x000fe40000000015 */
[C---:B------:R-:W-:Y:S01]  /*1060*/  FFMA R9, R57.reuse, R10, R24 ;  /* 0x0000000a39097223 */ /* 0x040fe20000000018 */
[----:B------:R-:W5:Y:S01]  /*1070*/  LDS.128 R20, [R48+0x920] ;  /* 0x0009200030147984 */ /* 0x000f620000000c00 */
[----:B------:R-:W-:-:S03]  /*1080*/  FFMA R56, R57, R26, R56 ;  /* 0x0000001a39387223 */ /* 0x000fc60000000038 */
[----:B------:R-:W5:Y:S01]  /*1090*/  LDS R57, [R49.X4+0x290] ;  /* 0x0002900031397984 */ /* 0x000f620000004800 */
[C---:B------:R-:W-:Y:S02]  /*10a0*/  FFMA R42, R55.reuse, R42, R60 ;  /* 0x0000002a372a7223 */ /* 0x040fe4000000003c */
[C---:B------:R-:W-:Y:S02]  /*10b0*/  FFMA R41, R55.reuse, R10, R41 ;  /* 0x0000000a37297223 */ /* 0x040fe40000000029 */
[----:B------:R-:W-:Y:S02]  /*10c0*/  FFMA R26, R55, R26, R25 ;  /* 0x0000001a371a7223 */ /* 0x000fe40000000019 */
[C---:B0-----:R-:W-:Y:S02]  /*10d0*/  FFMA R55, R44.reuse, R43, R38 ;  /* 0x0000002b2c377223 */ /* 0x041fe40000000026 */
[----:B------:R-:W-:Y:S02]  /*10e0*/  FFMA R38, R44, R47, R33 ;  /* 0x0000002f2c267223 */ /* 0x000fe40000000021 */
[----:B-1----:R-:W-:-:S02]  /*10f0*/  FFMA R33, R4, R31, R32 ;  /* 0x0000001f04217223 */ /* 0x002fc40000000020 */
[C---:B------:R-:W-:Y:S02]  /*1100*/  FFMA R45, R44.reuse, R31, R28 ;  /* 0x0000001f2c2d7223 */ /* 0x040fe4000000001c */
[-C--:B------:R-:W-:Y:S02]  /*1110*/  FFMA R25, R44, R35.reuse, R30 ;  /* 0x000000232c197223 */ /* 0x080fe4000000001e */
[----:B------:R-:W-:Y:S02]  /*1120*/  FFMA R34, R4, R35, R34 ;  /* 0x0000002304227223 */ /* 0x000fe40000000022 */
[----:B--2---:R-:W-:Y:S02]  /*1130*/  FFMA R33, R12, R5, R33 ;  /* 0x000000050c217223 */ /* 0x004fe40000000021 */
[----:B------:R-:W-:Y:S02]  /*1140*/  FFMA R10, R44, R7, R29 ;  /* 0x000000072c0a7223 */ /* 0x000fe4000000001d */
[----:B------:R-:W-:Y:S01]  /*1150*/  FFMA R45, R12, R37, R45 ;  /* 0x000000250c2d7223 */ /* 0x000fe2000000002d */
[----:B------:R-:W0:Y:S01]  /*1160*/  LDS.128 R28, [R48+0x9a0] ;  /* 0x0009a000301c7984 */ /* 0x000e220000000c00 */
[----:B------:R-:W-:-:S02]  /*1170*/  FFMA R24, R44, R39, R40 ;  /* 0x000000272c187223 */ /* 0x000fc40000000028 */
[-C--:B---3--:R-:W-:Y:S02]  /*1180*/  FFMA R25, R37, R16.reuse, R25 ;  /* 0x0000001025197223 */ /* 0x088fe40000000019 */
[----:B------:R-:W-:Y:S02]  /*1190*/  FFMA R9, R44, R11, R9 ;  /* 0x0000000b2c097223 */ /* 0x000fe40000000009 */
[----:B------:R-:W-:Y:S02]  /*11a0*/  FFMA R32, R4, R39, R58 ;  /* 0x0000002704207223 */ /* 0x000fe4000000003a */
[----:B------:R-:W-:Y:S02]  /*11b0*/  FFMA R34, R5, R16, R34 ;  /* 0x0000001005227223 */ /* 0x000fe40000000022 */
[----:B----4-:R-:W-:Y:S02]  /*11c0*/  FFMA R33, R36, R13, R33 ;  /* 0x0000000d24217223 */ /* 0x010fe40000000021 */
[----:B------:R-:W-:-:S02]  /*11d0*/  FFMA R58, R4, R43, R42 ;  /* 0x0000002b043a7223 */ /* 0x000fc4000000002a */
[----:B------:R-:W-:Y:S02]  /*11e0*/  FFMA R11, R4, R11, R41 ;  /* 0x0000000b040b7223 */ /* 0x000fe40000000029 */
[----:B------:R-:W1:Y:S01]  /*11f0*/  LDS.128 R40, [R48+0xa20] ;  /* 0x000a200030287984 */ /* 0x000e620000000c00 */
[----:B------:R-:W-:Y:S02]  /*1200*/  FFMA R56, R44, R27, R56 ;  /* 0x0000001b2c387223 */ /* 0x000fe40000000038 */
[C---:B------:R-:W-:Y:S02]  /*1210*/  FFMA R39, R4.reuse, R47, R46 ;  /* 0x0000002f04277223 */ /* 0x040fe4000000002e */
[----:B------:R-:W-:Y:S02]  /*1220*/  FFMA R6, R4, R7, R6 ;  /* 0x0000000704067223 */ /* 0x000fe40000000006 */
[----:B-----5:R-:W-:Y:S02]  /*1230*/  FFMA R12, R8, R13, R45 ;  /* 0x0000000d080c7223 */ /* 0x020fe4000000002d */
[----:B------:R-:W-:Y:S01]  /*1240*/  FFMA R4, R4, R27, R26 ;  /* 0x0000001b04047223 */ /* 0x000fe2000000001a */
[----:B------:R-:W2:Y:S01]  /*1250*/  LDS.128 R44, [R48+0xaa0] ;  /* 0x000aa000302c7984 */ /* 0x000ea20000000c00 */
[----:B------:R-:W-:-:S02]  /*1260*/  FFMA R13, R8, R17, R25 ;  /* 0x00000011080d7223 */ /* 0x000fc40000000019 */
[-C--:B------:R-:W-:Y:S02]  /*1270*/  FFMA R7, R37, R20.reuse, R24 ;  /* 0x0000001425077223 */ /* 0x080fe40000000018 */
[----:B------:R-:W-:Y:S01]  /*1280*/  FFMA R16, R5, R20, R32 ;  /* 0x0000001405107223 */ /* 0x000fe20000000020 */
[----:B------:R-:W3:Y:S01]  /*1290*/  LDS.128 R24, [R48+0xb20] ;  /* 0x000b200030187984 */ /* 0x000ee20000000c00 */
[----:B------:R-:W-:Y:S02]  /*12a0*/  FFMA R17, R36, R17, R34 ;  /* 0x0000001124117223 */ /* 0x000fe40000000022 */
[----:B------:R-:W-:Y:S02]  /*12b0*/  FFMA R20, R57, R14, R33 ;  /* 0x0000000e39147223 */ /* 0x000fe40000000021 */
[----:B------:R-:W4:Y:S01]  /*12c0*/  LDS.128 R32, [R48+0xba0] ;  /* 0x000ba00030207984 */ /* 0x000f220000000c00 */
[----:B------:R-:W-:Y:S02]  /*12d0*/  FFMA R7, R8, R21, R7 ;  /* 0x0000001508077223 */ /* 0x000fe40000000007 */
[----:B0-----:R-:W-:-:S02]  /*12e0*/  FFMA R58, R5, R28, R58 ;  /* 0x0000001c053a7223 */ /* 0x001fc4000000003a */
[----:B------:R-:W-:Y:S02]  /*12f0*/  FFMA R55, R37, R28, R55 ;  /* 0x0000001c25377223 */ /* 0x000fe40000000037 */
[----:B------:R-:W-:Y:S01]  /*1300*/  FFMA R16, R36, R21, R16 ;  /* 0x0000001524107223 */ /* 0x000fe20000000010 */
[----:B------:R-:W-:Y:S01]  /*1310*/  LDS R28, [R49.X4+0x2d0] ;  /* 0x0002d000311c7984 */ /* 0x000fe20000004800 */
[----:B------:R-:W-:Y:S02]  /*1320*/  FFMA R21, R59, R22, R7 ;  /* 0x000000163b157223 */ /* 0x000fe40000000007 */
[-C--:B------:R-:W-:Y:S02]  /*1330*/  FFMA R55, R8, R29.reuse, R55 ;  /* 0x0000001d08377223 */ /* 0x080fe40000000037 */
[----:B------:R-:W-:Y:S02]  /*1340*/  FFMA R7, R36, R29, R58 ;  /* 0x0000001d24077223 */ /* 0x000fe4000000003a */
[----:B------:R-:W0:Y:S01]  /*1350*/  LDS R58, [R49.X4+0x2c0] ;  /* 0x0002c000313a7984 */ /* 0x000e220000004800 */
[----:B-1----:R-:W-:-:S02]  /*1360*/  FFMA R38, R37, R40, R38 ;  /* 0x0000002825267223 */ /* 0x002fc40000000026 */
[----:B------:R-:W-:Y:S02]  /*1370*/  FFMA R39, R5, R40, R39 ;  /* 0x0000002805277223 */ /* 0x000fe40000000027 */
[----:B------:R-:W-:Y:S02]  /*1380*/  FFMA R38, R8, R41, R38 ;  /* 0x0000002908267223 */ /* 0x000fe40000000026 */
[----:B------:R-:W-:Y:S02]  /*1390*/  FFMA R12, R59, R14, R12 ;  /* 0x0000000e3b0c7223 */ /* 0x000fe4000000000c */
[-C--:B--2---:R-:W-:Y:S02]  /*13a0*/  FFMA R10, R37, R44.reuse, R10 ;  /* 0x0000002c250a7223 */ /* 0x084fe4000000000a */
[----:B------:R-:W-:Y:S02]  /*13b0*/  FFMA R6, R5, R44, R6 ;  /* 0x0000002c05067223 */ /* 0x000fe40000000006 */
[-C--:B---3--:R-:W-:Y:S01]  /*13c0*/  FFMA R9, R37, R24.reuse, R9 ;  /* 0x0000001825097223 */ /* 0x088fe20000000009 */
[----:B------:R-:W-:Y:S01]  /*13d0*/  LDS R44, [R49.X4+0x350] ;  /* 0x00035000312c7984 */ /* 0x000fe20000004800 */
[----:B------:R-:W-:-:S02]  /*13e0*/  FFMA R11, R5, R24, R11 ;  /* 0x00000018050b7223 */ /* 0x000fc4000000000b */
[-C--:B----4-:R-:W-:Y:S02]  /*13f0*/  FFMA R56, R37, R32.reuse, R56 ;  /* 0x0000002025387223 */ /* 0x090fe40000000038 */
[----:B------:R-:W-:Y:S02]  /*1400*/  FFMA R32, R5, R32, R4 ;  /* 0x0000002005207223 */ /* 0x000fe40000000004 */
[C---:B------:R-:W-:Y:S02]  /*1410*/  FFMA R14, R59.reuse, R18, R13 ;  /* 0x000000123b0e7223 */ /* 0x040fe4000000000d */
[----:B------:R-:W-:Y:S01]  /*1420*/  FFMA R29, R59, R30, R55 ;  /* 0x0000001e3b1d7223 */ /* 0x000fe20000000037 */
[----:B------:R-:W-:Y:S01]  /*1430*/  LDS R13, [R49.X4+0x310] ;  /* 0x00031000310d7984 */ /* 0x000fe20000004800 */
[----:B------:R-:W-:Y:S02]  /*1440*/  FFMA R24, R8, R45, R10 ;  /* 0x0000002d08187223 */ /* 0x000fe4000000000a */
[----:B------:R-:W-:-:S02]  /*1450*/  FFMA R18, R57, R18, R17 ;  /* 0x0000001239127223 */ /* 0x000fc40000000011 */
[----:B------:R-:W-:Y:S01]  /*1460*/  FFMA R30, R57, R30, R7 ;  /* 0x0000001e391e7223 */ /* 0x000fe20000000007 */
[----:B------:R-:W-:Y:S01]  /*1470*/  LDS R17, [R49.X4+0x300] ;  /* 0x0003000031117984 */ /* 0x000fe20000004800 */
[----:B------:R-:W-:Y:S02]  /*1480*/  FFMA R45, R36, R45, R6 ;  /* 0x0000002d242d7223 */ /* 0x000fe40000000006 */
[-C--:B------:R-:W-:Y:S01]  /*1490*/  FFMA R40, R8, R25.reuse, R9 ;  /* 0x0000001908287223 */ /* 0x080fe20000000009 */
[----:B------:R-:W1:Y:S01]  /*14a0*/  LDS.128 R4, [R48+0x830] ;  /* 0x0008300030047984 */ /* 0x000e620000000c00 */
[----:B------:R-:W-:Y:S02]  /*14b0*/  FFMA R25, R36, R25, R11 ;  /* 0x0000001924197223 */ /* 0x000fe4000000000b */
[----:B------:R-:W-:Y:S02]  /*14c0*/  FFMA R56, R8, R33, R56 ;  /* 0x0000002108387223 */ /* 0x000fe40000000038 */
[C---:B------:R-:W-:Y:S01]  /*14d0*/  FFMA R41, R36.reuse, R41, R39 ;  /* 0x0000002924297223 */ /* 0x040fe20000000027 */
[----:B------:R-:W2:Y:S01]  /*14e0*/  LDS.128 R8, [R48+0x8b0] ;  /* 0x0008b00030087984 */ /* 0x000ea20000000c00 */
[----:B------:R-:W-:-:S02]  /*14f0*/  FFMA R33, R36, R33, R32 ;  /* 0x0000002124217223 */ /* 0x000fc40000000020 */
[----:B------:R-:W-:Y:S02]  /*1500*/  FFMA R55, R59, R42, R38 ;  /* 0x0000002a3b377223 */ /* 0x000fe40000000026 */
[----:B------:R-:W3:Y:S01]  /*1510*/  LDS.128 R36, [R48+0x930] ;  /* 0x0009300030247984 */ /* 0x000ee20000000c00 */
[----:B------:R-:W-:-:S03]  /*1520*/  FFMA R22, R57, R22, R16 ;  /* 0x0000001639167223 */ /* 0x000fc60000000010 */
[----:B------:R-:W4:Y:S01]  /*1530*/  LDS R16, [R49.X4+0x340] ;  /* 0x0003400031107984 */ /* 0x000f220000004800 */
[----:B------:R-:W-:Y:S02]  /*1540*/  FFMA R41, R57, R42, R41 ;  /* 0x0000002a39297223 */ /* 0x000fe40000000029 */
[C---:B------:R-:W-:Y:S02]  /*1550*/  FFMA R42, R59.reuse, R46, R24 ;  /* 0x0000002e3b2a7223 */ /* 0x040fe40000000018 */
[C---:B------:R-:W-:Y:S02]  /*1560*/  FFMA R40, R59.reuse, R26, R40 ;  /* 0x0000001a3b287223 */ /* 0x040fe40000000028 */
[-C--:B------:R-:W-:Y:S02]  /*1570*/  FFMA R59, R59, R34.reuse, R56 ;  /* 0x000000223b3b7223 */ /* 0x080fe40000000038 */
[----:B------:R-:W-:Y:S02]  /*1580*/  FFMA R34, R57, R34, R33 ;  /* 0x0000002239227223 */ /* 0x000fe40000000021 */
[----:B0-----:R-:W-:-:S02]  /*1590*/  FFMA R24, R58, R23, R21 ;  /* 0x000000173a187223 */ /* 0x001fc40000000015 */
[C---:B------:R-:W-:Y:S02]  /*15a0*/  FFMA R26, R57.reuse, R26, R25 ;  /* 0x0000001a391a7223 */ /* 0x040fe40000000019 */
[-C--:B------:R-:W-:Y:S02]  /*15b0*/  FFMA R33, R58, R15.reuse, R12 ;  /* 0x0000000f3a217223 */ /* 0x080fe4000000000c */
[----:B------:R-:W-:Y:S02]  /*15c0*/  FFMA R21, R28, R15, R20 ;  /* 0x0000000f1c157223 */ /* 0x000fe40000000014 */
[----:B------:R-:W-:Y:S02]  /*15d0*/  FFMA R32, R57, R46, R45 ;  /* 0x0000002e39207223 */ /* 0x000fe4000000002d */
[C---:B------:R-:W-:Y:S01]  /*15e0*/  FFMA R25, R58.reuse, R19, R14 ;  /* 0x000000133a197223 */ /* 0x040fe2000000000e */
[----:B------:R-:W0:Y:S01]  /*15f0*/  LDS R57, [R49.X4+0x380] ;  /* 0x0003800031397984 */ /* 0x000e220000004800 */
[----:B------:R-:W-:-:S02]  /*1600*/  FFMA R56, R58, R31, R29 ;  /* 0x0000001f3a387223 */ /* 0x000fc4000000001d */
[C---:B------:R-:W-:Y:S02]  /*1610*/  FFMA R20, R28.reuse, R19, R18 ;  /* 0x000000131c147223 */ /* 0x040fe40000000012 */
[----:B------:R-:W-:Y:S02]  /*1620*/  FFMA R29, R28, R23, R22 ;  /* 0x000000171c1d7223 */ /* 0x000fe40000000016 */
[C---:B------:R-:W-:Y:S02]  /*1630*/  FFMA R46, R58.reuse, R43, R55 ;  /* 0x0000002b3a2e7223 */ /* 0x040fe40000000037 */
[C---:B------:R-:W-:Y:S01]  /*1640*/  FFMA R45, R58.reuse, R47, R42 ;  /* 0x0000002f3a2d7223 */ /* 0x040fe2000000002a */
[----:B------:R-:W5:Y:S01]  /*1650*/  LDS R55, [R49.X4+0x390] ;  /* 0x0003900031377984 */ /* 0x000f620000004800 */
[C---:B------:R-:W-:Y:S02]  /*1660*/  FFMA R14, R58.reuse, R27, R40 ;  /* 0x0000001b3a0e7223 */ /* 0x040fe40000000028 */
[----:B------:R-:W-:-:S02]  /*1670*/  FFMA R12, R58, R35, R59 ;  /* 0x000000233a0c7223 */ /* 0x000fc4000000003b */
[C---:B-1----:R-:W-:Y:S02]  /*1680*/  FFMA R22, R4.reuse, R17, R33 ;  /* 0x0000001104167223 */ /* 0x042fe40000000021 */
[----:B------:R-:W-:Y:S02]  /*1690*/  FFMA R21, R4, R13, R21 ;  /* 0x0000000d04157223 */ /* 0x000fe40000000015 */
[C---:B------:R-:W-:Y:S02]  /*16a0*/  FFMA R19, R28.reuse, R31, R30 ;  /* 0x0000001f1c137223 */ /* 0x040fe4000000001e */
[C---:B------:R-:W-:Y:S02]  /*16b0*/  FFMA R18, R28.reuse, R43, R41 ;  /* 0x0000002b1c127223 */ /* 0x040fe40000000029 */
[C---:B------:R-:W-:Y:S01]  /*16c0*/  FFMA R47, R28.reuse, R47, R32 ;  /* 0x0000002f1c2f7223 */ /* 0x040fe20000000020 */
[----:B------:R-:W1:Y:S01]  /*16d0*/  LDS.128 R40, [R48+0x9b0] ;  /* 0x0009b00030287984 */ /* 0x000e620000000c00 */
[----:B------:R-:W-:-:S02]  /*16e0*/  FFMA R15, R28, R27, R26 ;  /* 0x0000001b1c0f7223 */ /* 0x000fc4000000001a */
[----:B------:R-:W-:Y:S02]  /*16f0*/  FFMA R58, R28, R35, R34 ;  /* 0x000000231c3a7223 */ /* 0x000fe40000000022 */
[-C--:B--2---:R-:W-:Y:S01]  /*1700*/  FFMA R25, R17, R8.reuse, R25 ;  /* 0x0000000811197223 */ /* 0x084fe20000000019 */
[----:B------:R-:W2:Y:S01]  /*1710*/  LDS.128 R32, [R48+0xa30] ;  /* 0x000a300030207984 */ /* 0x000ea20000000c00 */
[----:B------:R-:W-:Y:S02]  /*1720*/  FFMA R20, R13, R8, R20 ;  /* 0x000000080d147223 */ /* 0x000fe40000000014 */
[-C--:B---3--:R-:W-:Y:S02]  /*1730*/  FFMA R28, R17, R36.reuse, R24 ;  /* 0x00000024111c7223 */ /* 0x088fe40000000018 */
[----:B------:R-:W-:Y:S02]  /*1740*/  FFMA R29, R13, R36, R29 ;  /* 0x000000240d1d7223 */ /* 0x000fe4000000001d */
[----:B----4-:R-:W-:-:S02]  /*1750*/  FFMA R4, R16, R5, R22 ;  /* 0x0000000510047223 */ /* 0x010fc40000000016 */
[----:B------:R-:W-:Y:S02]  /*1760*/  FFMA R8, R44, R5, R21 ;  /* 0x000000052c087223 */ /* 0x000fe40000000015 */
[-C--:B------:R-:W-:Y:S02]  /*1770*/  FFMA R5, R16, R9.reuse, R25 ;  /* 0x0000000910057223 */ /* 0x080fe40000000019 */
[----:B------:R-:W-:Y:S01]  /*1780*/  FFMA R9, R44, R9, R20 ;  /* 0x000000092c097223 */ /* 0x000fe20000000014 */
[----:B------:R-:W3:Y:S01]  /*1790*/  LDS.128 R24, [R48+0xb30] ;  /* 0x000b300030187984 */ /* 0x000ee20000000c00 */
[-C--:B------:R-:W-:Y:S02]  /*17a0*/  FFMA R36, R16, R37.reuse, R28 ;  /* 0x0000002510247223 */ /* 0x080fe4000000001c */
[----:B------:R-:W-:Y:S01]  /*17b0*/  FFMA R59, R44, R37, R29 ;  /* 0x000000252c3b7223 */ /* 0x000fe2000000001d */
[----:B------:R-:W4:Y:S04]  /*17c0*/  LDS.128 R20, [R48+0xab0] ;  /* 0x000ab00030147984 */ /* 0x000f280000000c00 */
[----:B------:R-:W4:Y:S01]  /*17d0*/  LDS.128 R28, [R48+0xbb0] ;  /* 0x000bb000301c7984 */ /* 0x000f220000000c00 */
[----:B0-----:R-:W-:-:S02]  /*17e0*/  FFMA R5, R57, R10, R5 ;  /* 0x0000000a39057223 */ /* 0x001fc40000000005 */
[----:B------:R-:W-:Y:S01]  /*17f0*/  FFMA R4, R57, R6, R4 ;  /* 0x0000000639047223 */ /* 0x000fe20000000004 */
[----:B------:R-:W-:Y:S01]  /*1800*/  LDS R37, [R49.X4+0x410] ;  /* 0x0004100031257984 */ /* 0x000fe20000004800 */
[C---:B-----5:R-:W-:Y:S02]  /*1810*/  FFMA R10, R55.reuse, R10, R9 ;  /* 0x0000000a370a7223 */ /* 0x060fe40000000009 */
[----:B------:R-:W-:Y:S02]  /*1820*/  FFMA R6, R55, R6, R8 ;  /* 0x0000000637067223 */ /* 0x000fe40000000008 */
[-C--:B-1----:R-:W-:Y:S02]  /*1830*/  FFMA R19, R13, R40.reuse, R19 ;  /* 0x000000280d137223 */ /* 0x082fe40000000013 */
[----:B------:R-:W-:Y:S02]  /*1840*/  FFMA R56, R17, R40, R56 ;  /* 0x0000002811387223 */ /* 0x000fe40000000038 */
[----:B------:R-:W-:-:S02]  /*1850*/  FFMA R8, R57, R38, R36 ;  /* 0x0000002639087223 */ /* 0x000fc40000000024 */
[-C--:B--2---:R-:W-:Y:S01]  /*1860*/  FFMA R9, R17, R32.reuse, R46 ;  /* 0x0000002011097223 */ /* 0x084fe2000000002e */
[----:B------:R-:W0:Y:S01]  /*1870*/  LDS R36, [R49.X4+0x3c0] ;  /* 0x0003c00031247984 */ /* 0x000e220000004800 */
[----:B------:R-:W-:Y:S02]  /*1880*/  FFMA R19, R44, R41, R19 ;  /* 0x000000292c137223 */ /* 0x000fe40000000013 */
[----:B------:R-:W-:Y:S01]  /*1890*/  FFMA R18, R13, R32, R18 ;  /* 0x000000200d127223 */ /* 0x000fe20000000012 */
[----:B------:R-:W-:Y:S01]  /*18a0*/  LDS R46, [R49.X4+0x440] ;  /* 0x00044000312e7984 */ /* 0x000fe20000004800 */
[----:B------:R-:W-:-:S03]  /*18b0*/  FFMA R9, R16, R33, R9 ;  /* 0x0000002110097223 */ /* 0x000fc60000000009 */
[----:B------:R-:W1:Y:S01]  /*18c0*/  LDS R32, [R49.X4+0x3d0] ;  /* 0x0003d00031207984 */ /* 0x000e620000004800 */
[-C--:B---3--:R-:W-:Y:S02]  /*18d0*/  FFMA R14, R17, R24.reuse, R14 ;  /* 0x00000018110e7223 */ /* 0x088fe4000000000e */
[----:B------:R-:W-:Y:S02]  /*18e0*/  FFMA R15, R13, R24, R15 ;  /* 0x000000180d0f7223 */ /* 0x000fe4000000000f */
[C---:B----4-:R-:W-:Y:S02]  /*18f0*/  FFMA R45, R17.reuse, R20, R45 ;  /* 0x00000014112d7223 */ /* 0x050fe4000000002d */
[----:B------:R-:W-:Y:S02]  /*1900*/  FFMA R17, R17, R28, R12 ;  /* 0x0000001c11117223 */ /* 0x000fe4000000000c */
[----:B------:R-:W-:Y:S02]  /*1910*/  FFMA R47, R13, R20, R47 ;  /* 0x000000140d2f7223 */ /* 0x000fe4000000002f */
[----:B------:R-:W-:-:S02]  /*1920*/  FFMA R20, R16, R25, R14 ;  /* 0x0000001910147223 */ /* 0x000fc4000000000e */
[----:B------:R-:W-:Y:S02]  /*1930*/  FFMA R58, R13, R28, R58 ;  /* 0x0000001c0d3a7223 */ /* 0x000fe4000000003a */
[----:B------:R-:W-:Y:S02]  /*1940*/  FFMA R56, R16, R41, R56 ;  /* 0x0000002910387223 */ /* 0x000fe40000000038 */
[----:B------:R-:W-:Y:S01]  /*1950*/  FFMA R60, R55, R42, R19 ;  /* 0x0000002a373c7223 */ /* 0x000fe20000000013 */
[----:B------:R-:W-:Y:S01]  /*1960*/  LDS R41, [R49.X4+0x400] ;  /* 0x0004000031297984 */ /* 0x000fe20000004800 */
[----:B------:R-:W-:Y:S02]  /*1970*/  FFMA R33, R44, R33, R18 ;  /* 0x000000212c217223 */ /* 0x000fe40000000012 */
[----:B------:R-:W-:Y:S02]  /*1980*/  FFMA R24, R16, R21, R45 ;  /* 0x0000001510187223 */ /* 0x000fe4000000002d */
[----:B------:R-:W-:Y:S01]  /*1990*/  FFMA R25, R44, R25, R15 ;  /* 0x000000192c197223 */ /* 0x000fe2000000000f */
[----:B------:R-:W-:Y:S01]  /*19a0*/  LDS R45, [R49.X4+0x490] ;  /* 0x00049000312d7984 */ /* 0x000fe20000004800 */
[----:B------:R-:W-:-:S03]  /*19b0*/  FFMA R28, R16, R29, R17 ;  /* 0x0000001d101c7223 */ /* 0x000fc60000000011 */
[----:B------:R-:W2:Y:S01]  /*19c0*/  LDS.128 R12, [R48+0x840] ;  /* 0x00084000300c7984 */ /* 0x000ea20000000c00 */
[----:B------:R-:W-:-:S03]  /*19d0*/  FFMA R21, R44, R21, R47 ;  /* 0x000000152c157223 */ /* 0x000fc6000000002f */
[----:B------:R-:W3:Y:S01]  /*19e0*/  LDS.128 R16, [R48+0x8c0] ;  /* 0x0008c00030107984 */ /* 0x000ee20000000c00 */
[----:B------:R-:W-:-:S03]  /*19f0*/  FFMA R29, R44, R29, R58 ;  /* 0x0000001d2c1d7223 */ /* 0x000fc6000000003a */
[----:B------:R-:W4:Y:S04]  /*1a00*/  LDS R44, [R49.X4+0x450] ;  /* 0x00045000312c7984 */ /* 0x000f280000004800 */
[----:B------:R-:W5:Y:S01]  /*1a10*/  LDS R47, [R49.X4+0x480] ;  /* 0x00048000312f7984 */ /* 0x000f620000004800 */
[----:B------:R-:W-:Y:S02]  /*1a20*/  FFMA R24, R57, R22, R24 ;  /* 0x0000001639187223 */ /* 0x000fe40000000018 */
[----:B------:R-:W-:Y:S02]  /*1a30*/  FFMA R59, R55, R38, R59 ;  /* 0x00000026373b7223 */ /* 0x000fe4000000003b */
[----:B------:R-:W-:Y:S02]  /*1a40*/  FFMA R9, R57, R34, R9 ;  /* 0x0000002239097223 */ /* 0x000fe40000000009 */
[----:B------:R-:W-:-:S02]  /*1a50*/  FFMA R58, R55, R22, R21 ;  /* 0x00000016373a7223 */ /* 0x000fc40000000015 */
[C---:B------:R-:W-:Y:S02]  /*1a60*/  FFMA R38, R57.reuse, R26, R20 ;  /* 0x0000001a39267223 */ /* 0x040fe40000000014 */
[C---:B0-----:R-:W-:Y:S02]  /*1a70*/  FFMA R40, R36.reuse, R23, R24 ;  /* 0x0000001724287223 */ /* 0x041fe40000000018 */
[C---:B------:R-:W-:Y:S02]  /*1a80*/  FFMA R21, R36.reuse, R7, R4 ;  /* 0x0000000724157223 */ /* 0x040fe40000000004 */
[----:B------:R-:W-:Y:S02]  /*1a90*/  FFMA R20, R36, R11, R5 ;  /* 0x0000000b24147223 */ /* 0x000fe40000000005 */
[C---:B-1----:R-:W-:Y:S02]  /*1aa0*/  FFMA R24, R32.reuse, R7, R6 ;  /* 0x0000000720187223 */ /* 0x042fe40000000006 */
[----:B------:R-:W-:Y:S01]  /*1ab0*/  FFMA R22, R32, R11, R10 ;  /* 0x0000000b20167223 */ /* 0x000fe2000000000a */
[----:B------:R-:W0:Y:S01]  /*1ac0*/  LDS.128 R4, [R48+0x940] ;  /* 0x0009400030047984 */ /* 0x000e220000000c00 */
[----:B------:R-:W-:-:S02]  /*1ad0*/  FFMA R56, R57, R42, R56 ;  /* 0x0000002a39387223 */ /* 0x000fc40000000038 */
[----:B------:R-:W-:Y:S02]  /*1ae0*/  FFMA R34, R55, R34, R33 ;  /* 0x0000002237227223 */ /* 0x000fe40000000021 */
[----:B------:R-:W-:Y:S02]  /*1af0*/  FFMA R28, R57, R30, R28 ;  /* 0x0000001e391c7223 */ /* 0x000fe4000000001c */
[C---:B------:R-:W-:Y:S02]  /*1b00*/  FFMA R26, R55.reuse, R26, R25 ;  /* 0x0000001a371a7223 */ /* 0x040fe40000000019 */
[----:B------:R-:W-:Y:S02]  /*1b10*/  FFMA R30, R55, R30, R29 ;  /* 0x0000001e371e7223 */ /* 0x000fe4000000001d */
[C---:B------:R-:W-:Y:S02]  /*1b20*/  FFMA R57, R36.reuse, R39, R8 ;  /* 0x0000002724397223 */ /* 0x040fe40000000008 */
[----:B------:R-:W-:-:S02]  /*1b30*/  FFMA R42, R36, R35, R9 ;  /* 0x00000023242a7223 */ /* 0x000fc40000000009 */
[C---:B--2---:R-:W-:Y:S01]  /*1b40*/  FFMA R21, R12.reuse, R41, R21 ;  /* 0x000000290c157223 */ /* 0x044fe20000000015 */
[----:B------:R-:W1:Y:S01]  /*1b50*/  LDS.128 R8, [R48+0x9c0] ;  /* 0x0009c00030087984 */ /* 0x000e620000000c00 */
[----:B------:R-:W-:Y:S02]  /*1b60*/  FFMA R24, R12, R37, R24 ;  /* 0x000000250c187223 */ /* 0x000fe40000000018 */
[-C--:B---3--:R-:W-:Y:S02]  /*1b70*/  FFMA R20, R41, R16.reuse, R20 ;  /* 0x0000001029147223 */ /* 0x088fe40000000014 */
[----:B------:R-:W-:Y:S02]  /*1b80*/  FFMA R22, R37, R16, R22 ;  /* 0x0000001025167223 */ /* 0x000fe40000000016 */
[----:B------:R-:W-:Y:S02]  /*1b90*/  FFMA R56, R36, R43, R56 ;  /* 0x0000002b24387223 */ /* 0x000fe40000000038 */
[----:B------:R-:W-:-:S02]  /*1ba0*/  FFMA R59, R32, R39, R59 ;  /* 0x00000027203b7223 */ /* 0x000fc4000000003b */
[C---:B------:R-:W-:Y:S02]  /*1bb0*/  FFMA R60, R32.reuse, R43, R60 ;  /* 0x0000002b203c7223 */ /* 0x040fe4000000003c */
[C---:B------:R-:W-:Y:S02]  /*1bc0*/  FFMA R55, R32.reuse, R35, R34 ;  /* 0x0000002320377223 */ /* 0x040fe40000000022 */
[C---:B------:R-:W-:Y:S02]  /*1bd0*/  FFMA R58, R32.reuse, R23, R58 ;  /* 0x00000017203a7223 */ /* 0x040fe4000000003a */
[C---:B------:R-:W-:Y:S02]  /*1be0*/  FFMA R39, R32.reuse, R27, R26 ;  /* 0x0000001b20277223 */ /* 0x040fe4000000001a */
[----:B------:R-:W-:Y:S02]  /*1bf0*/  FFMA R43, R32, R31, R30 ;  /* 0x0000001f202b7223 */ /* 0x000fe4000000001e */
[-C--:B------:R-:W-:Y:S01]  /*1c00*/  FFMA R12, R46, R13.reuse, R21 ;  /* 0x0000000d2e0c7223 */ /* 0x080fe20000000015 */
[----:B------:R-:W2:Y:S01]  /*1c10*/  LDS.128 R32, [R48+0xa40] ;  /* 0x000a400030207984 */ /* 0x000ea20000000c00 */
[----:B----4-:R-:W-:-:S02]  /*1c20*/  FFMA R24, R44, R13, R24 ;  /* 0x0000000d2c187223 */ /* 0x010fc40000000018 */
[-C--:B------:R-:W-:Y:S02]  /*1c30*/  FFMA R16, R46, R17.reuse, R20 ;  /* 0x000000112e107223 */ /* 0x080fe40000000014 */
[----:B------:R-:W-:Y:S02]  /*1c40*/  FFMA R22, R44, R17, R22 ;  /* 0x000000112c167223 */ /* 0x000fe40000000016 */
[C---:B------:R-:W-:Y:S02]  /*1c50*/  FFMA R38, R36.reuse, R27, R38 ;  /* 0x0000001b24267223 */ /* 0x040fe40000000026 */
[----:B------:R-:W-:Y:S02]  /*1c60*/  FFMA R36, R36, R31, R28 ;  /* 0x0000001f24247223 */ /* 0x000fe4000000001c */
[C---:B-----5:R-:W-:Y:S01]  /*1c70*/  FFMA R12, R47.reuse, R14, R12 ;  /* 0x0000000e2f0c7223 */ /* 0x060fe2000000000c */
[----:B------:R-:W3:Y:S01]  /*1c80*/  LDS.128 R28, [R48+0xac0] ;  /* 0x000ac000301c7984 */ /* 0x000ee20000000c00 */
[----:B------:R-:W-:-:S02]  /*1c90*/  FFMA R16, R47, R18, R16 ;  /* 0x000000122f107223 */ /* 0x000fc40000000010 */
[C---:B------:R-:W-:Y:S02]  /*1ca0*/  FFMA R14, R45.reuse, R14, R24 ;  /* 0x0000000e2d0e7223 */ /* 0x040fe40000000018 */
[----:B------:R-:W-:Y:S01]  /*1cb0*/  FFMA R18, R45, R18, R22 ;  /* 0x000000122d127223 */ /* 0x000fe20000000016 */
[----:B------:R-:W4:Y:S04]  /*1cc0*/  LDS.128 R24, [R48+0xbc0] ;  /* 0x000bc00030187984 */ /* 0x000f280000000c00 */
[----:B------:R-:W5:Y:S01]  /*1cd0*/  LDS.128 R20, [R48+0xb40] ;  /* 0x000b400030147984 */ /* 0x000f620000000c00 */
[-C--:B0-----:R-:W-:Y:S02]  /*1ce0*/  FFMA R57, R41, R4.reuse, R57 ;  /* 0x0000000429397223 */ /* 0x081fe40000000039 */
[----:B------:R-:W-:-:S02]  /*1cf0*/  FFMA R59, R37, R4, R59 ;  /* 0x00000004253b7223 */ /* 0x000fc4000000003b */
[-C--:B-1----:R-:W-:Y:S02]  /*1d00*/  FFMA R56, R41, R8.reuse, R56 ;  /* 0x0000000829387223 */ /* 0x082fe40000000038 */
[C---:B------:R-:W-:Y:S02]  /*1d10*/  FFMA R60, R37.reuse, R8, R60 ;  /* 0x00000008253c7223 */ /* 0x040fe4000000003c */
[-C--:B------:R-:W-:Y:S01]  /*1d20*/  FFMA R57, R46, R5.reuse, R57 ;  /* 0x000000052e397223 */ /* 0x080fe20000000039 */
[----:B------:R-:W-:Y:S01]  /*1d30*/  LDS R8, [R49.X4+0x4d0] ;  /* 0x0004d00031087984 */ /* 0x000fe20000004800 */
[----:B------:R-:W-:Y:S02]  /*1d40*/  FFMA R59, R44, R5, R59 ;  /* 0x000000052c3b7223 */ /* 0x000fe4000000003b */
[-C--:B------:R-:W-:Y:S02]  /*1d50*/  FFMA R4, R46, R9.reuse, R56 ;  /* 0x000000092e047223 */ /* 0x080fe40000000038 */
[----:B------:R-:W-:Y:S01]  /*1d60*/  FFMA R60, R44, R9, R60 ;  /* 0x000000092c3c7223 */ /* 0x000fe2000000003c */
[----:B------:R-:W0:Y:S01]  /*1d70*/  LDS R56, [R49.X4+0x4c0] ;  /* 0x0004c00031387984 */ /* 0x000e220000004800 */
[----:B--2---:R-:W-:-:S02]  /*1d80*/  FFMA R55, R37, R32, R55 ;  /* 0x0000002025377223 */ /* 0x004fc40000000037 */
[-C--:B------:R-:W-:Y:S02]  /*1d90*/  FFMA R5, R47, R6.reuse, R57 ;  /* 0x000000062f057223 */ /* 0x080fe40000000039 */
[----:B------:R-:W-:Y:S01]  /*1da0*/  FFMA R6, R45, R6, R59 ;  /* 0x000000062d067223 */ /* 0x000fe2000000003b */
[----:B------:R-:W-:Y:S01]  /*1db0*/  LDS R57, [R49.X4+0x590] ;  /* 0x0005900031397984 */ /* 0x000fe20000004800 */
[-C--:B------:R-:W-:Y:S02]  /*1dc0*/  FFMA R59, R47, R10.reuse, R4 ;  /* 0x0000000a2f3b7223 */ /* 0x080fe40000000004 */
[----:B------:R-:W-:Y:S02]  /*1dd0*/  FFMA R61, R45, R10, R60 ;  /* 0x0000000a2d3d7223 */ /* 0x000fe4000000003c */
[C---:B------:R-:W-:Y:S02]  /*1de0*/  FFMA R42, R41.reuse, R32, R42 ;  /* 0x00000020292a7223 */ /* 0x040fe4000000002a */
[----:B---3--:R-:W-:-:S02]  /*1df0*/  FFMA R40, R41, R28, R40 ;  /* 0x0000001c29287223 */ /* 0x008fc40000000028 */
[----:B------:R-:W-:Y:S02]  /*1e00*/  FFMA R55, R44, R33, R55 ;  /* 0x000000212c377223 */ /* 0x000fe40000000037 */
[----:B------:R-:W-:Y:S02]  /*1e10*/  FFMA R58, R37, R28, R58 ;  /* 0x0000001c253a7223 */ /* 0x000fe4000000003a */
[-C--:B----4-:R-:W-:Y:S01]  /*1e20*/  FFMA R9, R41, R24.reuse, R36 ;  /* 0x0000001829097223 */ /* 0x090fe20000000024 */
[----:B------:R-:W-:Y:S01]  /*1e30*/  LDS R28, [R49.X4+0x550] ;  /* 0x00055000311c7984 */ /* 0x000fe20000004800 */
[----:B------:R-:W-:Y:S02]  /*1e40*/  FFMA R32, R37, R24, R43 ;  /* 0x0000001825207223 */ /* 0x000fe4000000002b */
[-C--:B-----5:R-:W-:Y:S02]  /*1e50*/  FFMA R10, R41, R20.reuse, R38 ;  /* 0x00000014290a7223 */ /* 0x0a0fe40000000026 */
[----:B------:R-:W-:-:S02]  /*1e60*/  FFMA R20, R37, R20, R39 ;  /* 0x0000001425147223 */ /* 0x000fc40000000027 */
[C---:B------:R-:W-:Y:S01]  /*1e70*/  FFMA R17, R46.reuse, R33, R42 ;  /* 0x000000212e117223 */ /* 0x040fe2000000002a */
[----:B------:R-:W-:Y:S01]  /*1e80*/  LDS.128 R36, [R48+0x8d0] ;  /* 0x0008d00030247984 */ /* 0x000fe20000000c00 */
[-C--:B------:R-:W-:Y:S02]  /*1e90*/  FFMA R13, R46, R29.reuse, R40 ;  /* 0x0000001d2e0d7223 */ /* 0x080fe40000000028 */
[----:B------:R-:W-:Y:S01]  /*1ea0*/  FFMA R4, R44, R29, R58 ;  /* 0x0000001d2c047223 */ /* 0x000fe2000000003a */
[----:B------:R-:W-:Y:S01]  /*1eb0*/  LDS.128 R40, [R48+0x850] ;  /* 0x0008500030287984 */ /* 0x000fe20000000c00 */
[----:B------:R-:W-:Y:S02]  /*1ec0*/  FFMA R60, R45, R34, R55 ;  /* 0x000000222d3c7223 */ /* 0x000fe40000000037 */
[C---:B------:R-:W-:Y:S01]  /*1ed0*/  FFMA R9, R46.reuse, R25, R9 ;  /* 0x000000192e097223 */ /* 0x040fe20000000009 */
[----:B------:R-:W1:Y:S01]  /*1ee0*/  LDS R55, [R49.X4+0x500] ;  /* 0x0005000031377984 */ /* 0x000e620000004800 */
[----:B------:R-:W-:-:S02]  /*1ef0*/  FFMA R10, R46, R21, R10 ;  /* 0x000000152e0a7223 */ /* 0x000fc4000000000a */
[C---:B------:R-:W-:Y:S01]  /*1f00*/  FFMA R20, R44.reuse, R21, R20 ;  /* 0x000000152c147223 */ /* 0x040fe20000000014 */
[----:B------:R-:W2:Y:S01]  /*1f10*/  LDS R29, [R49.X4+0x510] ;  /* 0x00051000311d7984 */ /* 0x000ea20000004800 */
[----:B------:R-:W-:Y:S02]  /*1f20*/  FFMA R25, R44, R25, R32 ;  /* 0x000000192c197223 */ /* 0x000fe40000000020 */
[C---:B------:R-:W-:Y:S01]  /*1f30*/  FFMA R17, R47.reuse, R34, R17 ;  /* 0x000000222f117223 */ /* 0x040fe20000000011 */
[----:B------:R-:W-:Y:S01]  /*1f40*/  LDS R33, [R49.X4+0x580] ;  /* 0x0005800031217984 */ /* 0x000fe20000004800 */
[-C--:B------:R-:W-:Y:S02]  /*1f50*/  FFMA R13, R47, R30.reuse, R13 ;  /* 0x0000001e2f0d7223 */ /* 0x080fe4000000000d */
[----:B------:R-:W-:Y:S02]  /*1f60*/  FFMA R4, R45, R30, R4 ;  /* 0x0000001e2d047223 */ /* 0x000fe40000000004 */
[C---:B------:R-:W-:Y:S01]  /*1f70*/  FFMA R32, R47.reuse, R26, R9 ;  /* 0x0000001a2f207223 */ /* 0x040fe20000000009 */
[----:B------:R-:W3:Y:S01]  /*1f80*/  LDS R30, [R49.X4+0x540] ;  /* 0x00054000311e7984 */ /* 0x000ee20000004800 */
[----:B------:R-:W-:-:S02]  /*1f90*/  FFMA R24, R47, R22, R10 ;  /* 0x000000162f187223 */ /* 0x000fc4000000000a */
[C---:B------:R-:W-:Y:S02]  /*1fa0*/  FFMA R34, R45.reuse, R22, R20 ;  /* 0x000000162d227223 */ /* 0x040fe40000000014 */
[----:B------:R-:W-:Y:S02]  /*1fb0*/  FFMA R9, R45, R26, R25 ;  /* 0x0000001a2d097223 */ /* 0x000fe40000000019 */
[----:B------:R-:W4:Y:S01]  /*1fc0*/  LDS.128 R44, [R48+0x950] ;  /* 0x00095000302c7984 */ /* 0x000f220000000c00 */
[C---:B0-----:R-:W-:Y:S02]  /*1fd0*/  FFMA R10, R56.reuse, R15, R12 ;  /* 0x0000000f380a7223 */ /* 0x041fe4000000000c */
[-C--:B------:R-:W-:Y:S02]  /*1fe0*/  FFMA R26, R56, R35.reuse, R17 ;  /* 0x00000023381a7223 */ /* 0x080fe40000000011 */
[----:B------:R-:W-:Y:S02]  /*1ff0*/  FFMA R60, R8, R35, R60 ;  /* 0x00000023083c7223 */ /* 0x000fe4000000003c */
[----:B------:R-:W-:-:S02]  /*2000*/  FFMA R16, R56, R19, R16 ;  /* 0x0000001338107223 */ /* 0x000fc40000000010 */
[----:B------:R-:W-:Y:S02]  /*2010*/  FFMA R20, R56, R7, R5 ;  /* 0x0000000738147223 */ /* 0x000fe40000000005 */
[C---:B------:R-:W-:Y:S02]  /*2020*/  FFMA R17, R8.reuse, R15, R14 ;  /* 0x0000000f08117223 */ /* 0x040fe4000000000e */
[C---:B------:R-:W-:Y:S02]  /*2030*/  FFMA R18, R8.reuse, R19, R18 ;  /* 0x0000001308127223 */ /* 0x040fe40000000012 */
[C---:B------:R-:W-:Y:S02]  /*2040*/  FFMA R21, R8.reuse, R7, R6 ;  /* 0x0000000708157223 */ /* 0x040fe40000000006 */
[-C--:B------:R-:W-:Y:S02]  /*2050*/  FFMA R35, R8, R31.reuse, R4 ;  /* 0x0000001f08237223 */ /* 0x080fe40000000004 */
[----:B------:R-:W0:Y:S01]  /*2060*/  LDS.128 R4, [R48+0xa50] ;  /* 0x000a500030047984 */ /* 0x000e220000000c00 */
[----:B------:R-:W-:-:S02]  /*2070*/  FFMA R25, R56, R31, R13 ;  /* 0x0000001f38197223 */ /* 0x000fc4000000000d */
[-C--:B------:R-:W-:Y:S01]  /*2080*/  FFMA R59, R56, R11.reuse, R59 ;  /* 0x0000000b383b7223 */ /* 0x080fe2000000003b */
[----:B------:R-:W5:Y:S01]  /*2090*/  LDS.128 R12, [R48+0x9d0] ;  /* 0x0009d000300c7984 */ /* 0x000f620000000c00 */
[C---:B------:R-:W-:Y:S02]  /*20a0*/  FFMA R61, R8.reuse, R11, R61 ;  /* 0x0000000b083d7223 */ /* 0x040fe4000000003d */
[C---:B------:R-:W-:Y:S02]  /*20b0*/  FFMA R34, R8.reuse, R23, R34 ;  /* 0x0000001708227223 */ /* 0x040fe40000000022 */
[----:B------:R-:W-:Y:S02]  /*20c0*/  FFMA R31, R8, R27, R9 ;  /* 0x0000001b081f7223 */ /* 0x000fe40000000009 */
[C---:B-1----:R-:W-:Y:S02]  /*20d0*/  FFMA R19, R40.reuse, R55, R10 ;  /* 0x0000003728137223 */ /* 0x042fe4000000000a */
[----:B--2---:R-:W-:Y:S01]  /*20e0*/  FFMA R17, R40, R29, R17 ;  /* 0x0000001d28117223 */ /* 0x004fe20000000011 */
[----:B------:R-:W1:Y:S01]  /*20f0*/  LDS.128 R8, [R48+0xad0] ;  /* 0x000ad00030087984 */ /* 0x000e620000000c00 */
[----:B------:R-:W-:-:S02]  /*2100*/  FFMA R16, R55, R36, R16 ;  /* 0x0000002437107223 */ /* 0x000fc40000000010 */
[----:B------:R-:W-:Y:S01]  /*2110*/  FFMA R18, R29, R36, R18 ;  /* 0x000000241d127223 */ /* 0x000fe20000000012 */
[----:B------:R-:W-:Y:S01]  /*2120*/  LDS R40, [R49.X4+0x650] ;  /* 0x0006500031287984 */ /* 0x000fe20000004800 */
[C---:B------:R-:W-:Y:S02]  /*2130*/  FFMA R24, R56.reuse, R23, R24 ;  /* 0x0000001738187223 */ /* 0x040fe40000000018 */
[----:B------:R-:W-:Y:S02]  /*2140*/  FFMA R32, R56, R27, R32 ;  /* 0x0000001b38207223 */ /* 0x000fe40000000020 */
[C---:B---3--:R-:W-:Y:S02]  /*2150*/  FFMA R58, R30.reuse, R37, R16 ;  /* 0x000000251e3a7223 */ /* 0x048fe40000000010 */
[-C--:B------:R-:W-:Y:S02]  /*2160*/  FFMA R36, R30, R41.reuse, R19 ;  /* 0x000000291e247223 */ /* 0x080fe40000000013 */
[----:B------:R-:W-:-:S02]  /*2170*/  FFMA R56, R28, R41, R17 ;  /* 0x000000291c387223 */ /* 0x000fc40000000011 */
[C---:B------:R-:W-:Y:S01]  /*2180*/  FFMA R37, R28.reuse, R37, R18 ;  /* 0x000000251c257223 */ /* 0x040fe20000000012 */
[----:B------:R-:W-:Y:S01]  /*2190*/  LDS R41, [R49.X4+0x600] ;  /* 0x0006000031297984 */ /* 0x000fe20000004800 */
[-C--:B----4-:R-:W-:Y:S02]  /*21a0*/  FFMA R27, R55, R44.reuse, R20 ;  /* 0x0000002c371b7223 */ /* 0x090fe40000000014 */
[----:B------:R-:W-:Y:S01]  /*21b0*/  FFMA R44, R29, R44, R21 ;  /* 0x0000002c1d2c7223 */ /* 0x000fe20000000015 */
[----:B------:R-:W2:Y:S04]  /*21c0*/  LDS.128 R16, [R48+0xb50] ;  /* 0x000b500030107984 */ /* 0x000ea80000000c00 */
[----:B------:R-:W3:Y:S01]  /*21d0*/  LDS.128 R20, [R48+0xbd0] ;  /* 0x000bd00030147984 */ /* 0x000ee20000000c00 */
[----:B------:R-:W-:-:S02]  /*21e0*/  FFMA R44, R28, R45, R44 ;  /* 0x0000002d1c2c7223 */ /* 0x000fc4000000002c */
[----:B------:R-:W-:Y:S02]  /*21f0*/  FFMA R58, R33, R38, R58 ;  /* 0x00000026213a7223 */ /* 0x000fe4000000003a */
[----:B0-----:R-:W-:Y:S02]  /*2200*/  FFMA R26, R55, R4, R26 ;  /* 0x00000004371a7223 */ /* 0x001fe4000000001a */
[----:B------:R-:W-:Y:S02]  /*2210*/  FFMA R38, R57, R38, R37 ;  /* 0x0000002639267223 */ /* 0x000fe40000000025 */
[-C--:B-----5:R-:W-:Y:S02]  /*2220*/  FFMA R37, R55, R12.reuse, R59 ;  /* 0x0000000c37257223 */ /* 0x0a0fe4000000003b */
[----:B------:R-:W-:Y:S02]  /*2230*/  FFMA R61, R29, R12, R61 ;  /* 0x0000000c1d3d7223 */ /* 0x000fe4000000003d */
[----:B------:R-:W-:-:S02]  /*2240*/  FFMA R12, R57, R46, R44 ;  /* 0x0000002e390c7223 */ /* 0x000fc4000000002c */
[C---:B------:R-:W-:Y:S01]  /*2250*/  FFMA R27, R30.reuse, R45, R27 ;  /* 0x0000002d1e1b7223 */ /* 0x040fe2000000001b */
[----:B------:R-:W0:Y:S01]  /*2260*/  LDS R44, [R49.X4+0x5c0] ;  /* 0x0005c000312c7984 */ /* 0x000e220000004800 */
[----:B------:R-:W-:Y:S02]  /*2270*/  FFMA R60, R29, R4, R60 ;  /* 0x000000041d3c7223 */ /* 0x000fe4000000003c */
[C---:B------:R-:W-:Y:S01]  /*2280*/  FFMA R26, R30.reuse, R5, R26 ;  /* 0x000000051e1a7223 */ /* 0x040fe2000000001a */
[----:B------:R-:W-:Y:S01]  /*2290*/  LDS R45, [R49.X4+0x690] ;  /* 0x00069000312d7984 */ /* 0x000fe20000004800 */
[-C--:B-1----:R-:W-:Y:S02]  /*22a0*/  FFMA R25, R55, R8.reuse, R25 ;  /* 0x0000000837197223 */ /* 0x082fe40000000019 */
[----:B------:R-:W-:Y:S02]  /*22b0*/  FFMA R35, R29, R8, R35 ;  /* 0x000000081d237223 */ /* 0x000fe40000000023 */
[----:B------:R-:W1:Y:S01]  /*22c0*/  LDS R8, [R49.X4+0x5d0] ;  /* 0x0005d00031087984 */ /* 0x000e620000004800 */
[----:B------:R-:W-:-:S02]  /*22d0*/  FFMA R37, R30, R13, R37 ;  /* 0x0000000d1e257223 */ /* 0x000fc40000000025 */
[C---:B------:R-:W-:Y:S02]  /*22e0*/  FFMA R61, R28.reuse, R13, R61 ;  /* 0x0000000d1c3d7223 */ /* 0x040fe4000000003d */
[----:B------:R-:W-:Y:S02]  /*22f0*/  FFMA R60, R28, R5, R60 ;  /* 0x000000051c3c7223 */ /* 0x000fe4000000003c */
[-C--:B------:R-:W-:Y:S02]  /*2300*/  FFMA R13, R30, R9.reuse, R25 ;  /* 0x000000091e0d7223 */ /* 0x080fe40000000019 */
[----:B------:R-:W-:Y:S02]  /*2310*/  FFMA R35, R28, R9, R35 ;  /* 0x000000091c237223 */ /* 0x000fe40000000023 */
[C---:B------:R-:W-:Y:S02]  /*2320*/  FFMA R59, R33.reuse, R46, R27 ;  /* 0x0000002e213b7223 */ /* 0x040fe4000000001b */
[----:B------:R-:W-:-:S02]  /*2330*/  FFMA R5, R33, R6, R26 ;  /* 0x0000000621057223 */ /* 0x000fc4000000001a */
[-C--:B--2---:R-:W-:Y:S02]  /*2340*/  FFMA R9, R55, R16.reuse, R24 ;  /* 0x0000001037097223 */ /* 0x084fe40000000018 */
[----:B------:R-:W-:Y:S01]  /*2350*/  FFMA R34, R29, R16, R34 ;  /* 0x000000101d227223 */ /* 0x000fe20000000022 */
[----:B------:R-:W2:Y:S01]  /*2360*/  LDS.128 R24, [R48+0x860] ;  /* 0x0008600030187984 */ /* 0x000ea20000000c00 */
[----:B---3--:R-:W-:Y:S02]  /*2370*/  FFMA R32, R55, R20, R32 ;  /* 0x0000001437207223 */ /* 0x008fe40000000020 */
[-C--:B------:R-:W-:Y:S01]  /*2380*/  FFMA R36, R33, R42.reuse, R36 ;  /* 0x0000002a21247223 */ /* 0x080fe20000000024 */
[----:B------:R-:W-:Y:S01]  /*2390*/  LDS R55, [R49.X4+0x680] ;  /* 0x0006800031377984 */ /* 0x000fe20000004800 */
[----:B------:R-:W-:Y:S02]  /*23a0*/  FFMA R56, R57, R42, R56 ;  /* 0x0000002a39387223 */ /* 0x000fe40000000038 */
[-C--:B------:R-:W-:Y:S01]  /*23b0*/  FFMA R9, R30, R17.reuse, R9 ;  /* 0x000000111e097223 */ /* 0x080fe20000000009 */
[----:B------:R-:W3:Y:S01]  /*23c0*/  LDS R42, [R49.X4+0x640] ;  /* 0x00064000312a7984 */ /* 0x000ee20000004800 */
[----:B------:R-:W-:-:S02]  /*23d0*/  FFMA R34, R28, R17, R34 ;  /* 0x000000111c227223 */ /* 0x000fc40000000022 */
[----:B------:R-:W-:Y:S02]  /*23e0*/  FFMA R31, R29, R20, R31 ;  /* 0x000000141d1f7223 */ /* 0x000fe4000000001f */
[----:B------:R-:W-:Y:S02]  /*23f0*/  FFMA R17, R30, R21, R32 ;  /* 0x000000151e117223 */ /* 0x000fe40000000020 */
[C---:B------:R-:W-:Y:S02]  /*2400*/  FFMA R4, R33.reuse, R14, R37 ;  /* 0x0000000e21047223 */ /* 0x040fe40000000025 */
[----:B------:R-:W4:Y:S01]  /*2410*/  LDS R37, [R49.X4+0x610] ;  /* 0x0006100031257984 */ /* 0x000f220000004800 */
[C---:B------:R-:W-:Y:S02]  /*2420*/  FFMA R46, R33.reuse, R18, R9 ;  /* 0x00000012212e7223 */ /* 0x040fe40000000009 */
[-C--:B------:R-:W-:Y:S02]  /*2430*/  FFMA R13, R33, R10.reuse, R13 ;  /* 0x0000000a210d7223 */ /* 0x080fe4000000000d */
[----:B------:R-:W-:-:S02]  /*2440*/  FFMA R64, R57, R10, R35 ;  /* 0x0000000a39407223 */ /* 0x000fc40000000023 */
[----:B------:R-:W-:Y:S02]  /*2450*/  FFMA R18, R57, R18, R34 ;  /* 0x0000001239127223 */ /* 0x000fe40000000022 */
[----:B------:R-:W-:Y:S02]  /*2460*/  FFMA R21, R28, R21, R31 ;  /* 0x000000151c157223 */ /* 0x000fe4000000001f */
[----:B------:R-:W-:Y:S01]  /*2470*/  FFMA R17, R33, R22, R17 ;  /* 0x0000001621117223 */ /* 0x000fe20000000011 */
[----:B------:R-:W5:Y:S04]  /*2480*/  LDS.128 R28, [R48+0x8e0] ;  /* 0x0008e000301c7984 */ /* 0x000f680000000c00 */
[----:B------:R-:W5:Y:S01]  /*2490*/  LDS.128 R32, [R48+0x960] ;  /* 0x0009600030207984 */ /* 0x000f620000000c00 */
[----:B------:R-:W-:-:S02]  /*24a0*/  FFMA R6, R57, R6, R60 ;  /* 0x0000000639067223 */ /* 0x000fc4000000003c */
[C---:B------:R-:W-:Y:S02]  /*24b0*/  FFMA R14, R57.reuse, R14, R61 ;  /* 0x0000000e390e7223 */ /* 0x040fe4000000003d */
[----:B------:R-:W-:Y:S01]  /*24c0*/  FFMA R22, R57, R22, R21 ;  /* 0x0000001639167223 */ /* 0x000fe20000000015 */
[----:B------:R-:W-:Y:S01]  /*24d0*/  LDS R61, [R49.X4+0x700] ;  /* 0x00070000313d7984 */ /* 0x000fe20000004800 */
[C---:B0-----:R-:W-:Y:S02]  /*24e0*/  FFMA R9, R44.reuse, R39, R58 ;  /* 0x000000272c097223 */ /* 0x041fe4000000003a */
[C---:B------:R-:W-:Y:S02]  /*24f0*/  FFMA R10, R44.reuse, R47, R59 ;  /* 0x0000002f2c0a7223 */ /* 0x040fe4000000003b */
[C---:B------:R-:W-:Y:S02]  /*2500*/  FFMA R16, R44.reuse, R43, R36 ;  /* 0x0000002b2c107223 */ /* 0x040fe40000000024 */
[C---:B------:R-:W-:Y:S01]  /*2510*/  FFMA R59, R44.reuse, R15, R4 ;  /* 0x0000000f2c3b7223 */ /* 0x040fe20000000004 */
[----:B------:R-:W-:Y:S01]  /*2520*/  LDS R36, [R49.X4+0x6c0] ;  /* 0x0006c00031247984 */ /* 0x000fe20000004800 */
[----:B------:R-:W-:-:S02]  /*2530*/  FFMA R57, R44, R7, R5 ;  /* 0x000000072c397223 */ /* 0x000fc40000000005 */
[C---:B------:R-:W-:Y:S02]  /*2540*/  FFMA R58, R44.reuse, R11, R13 ;  /* 0x0000000b2c3a7223 */ /* 0x040fe4000000000d */
[----:B------:R-:W-:Y:S02]  /*2550*/  FFMA R46, R44, R19, R46 ;  /* 0x000000132c2e7223 */ /* 0x000fe4000000002e */
[----:B-1----:R-:W-:Y:S02]  /*2560*/  FFMA R56, R8, R43, R56 ;  /* 0x0000002b08387223 */ /* 0x002fe40000000038 */
[----:B------:R-:W-:Y:S02]  /*2570*/  FFMA R44, R44, R23, R17 ;  /* 0x000000172c2c7223 */ /* 0x000fe40000000011 */
[C---:B------:R-:W-:Y:S02]  /*2580*/  FFMA R43, R8.reuse, R7, R6 ;  /* 0x00000007082b7223 */ /* 0x040fe40000000006 */
[C---:B------:R-:W-:Y:S01]  /*2590*/  FFMA R17, R8.reuse, R39, R38 ;  /* 0x0000002708117223 */ /* 0x040fe20000000026 */
[----:B------:R-:W0:Y:S01]  /*25a0*/  LDS.128 R4, [R48+0x9e0] ;  /* 0x0009e00030047984 */ /* 0x000e220000000c00 */
[----:B------:R-:W-:-:S02]  /*25b0*/  FFMA R47, R8, R47, R12 ;  /* 0x0000002f082f7223 */ /* 0x000fc4000000000c */
[----:B------:R-:W-:Y:S01]  /*25c0*/  FFMA R39, R8, R15, R14 ;  /* 0x0000000f08277223 */ /* 0x000fe2000000000e */
[----:B------:R-:W-:Y:S01]  /*25d0*/  LDS R38, [R49.X4+0x6d0] ;  /* 0x0006d00031267984 */ /* 0x000fe20000004800 */
[----:B--2---:R-:W-:-:S03]  /*25e0*/  FFMA R16, R24, R41, R16 ;  /* 0x0000002918107223 */ /* 0x004fc60000000010 */
[----:B------:R-:W1:Y:S01]  /*25f0*/  LDS.128 R12, [R48+0xa60] ;  /* 0x000a6000300c7984 */ /* 0x000e620000000c00 */
[----:B---3--:R-:W-:Y:S02]  /*2600*/  FFMA R16, R42, R25, R16 ;  /* 0x000000192a107223 */ /* 0x008fe40000000010 */
[----:B----4-:R-:W-:Y:S02]  /*2610*/  FFMA R56, R24, R37, R56 ;  /* 0x0000002518387223 */ /* 0x010fe40000000038 */
[----:B------:R-:W-:Y:S02]  /*2620*/  FFMA R24, R8, R19, R18 ;  /* 0x0000001308187223 */ /* 0x000fe40000000012 */
[----:B------:R-:W-:Y:S02]  /*2630*/  FFMA R62, R55, R26, R16 ;  /* 0x0000001a373e7223 */ /* 0x000fe40000000010 */
[-C--:B-----5:R-:W-:Y:S02]  /*2640*/  FFMA R16, R41, R28.reuse, R9 ;  /* 0x0000001c29107223 */ /* 0x0a0fe40000000009 */
[----:B------:R-:W-:-:S02]  /*2650*/  FFMA R17, R37, R28, R17 ;  /* 0x0000001c25117223 */ /* 0x000fc40000000011 */
[-C--:B------:R-:W-:Y:S02]  /*2660*/  FFMA R18, R41, R32.reuse, R10 ;  /* 0x0000002029127223 */ /* 0x080fe4000000000a */
[----:B------:R-:W-:Y:S02]  /*2670*/  FFMA R56, R40, R25, R56 ;  /* 0x0000001928387223 */ /* 0x000fe40000000038 */
[----:B------:R-:W-:Y:S02]  /*2680*/  FFMA R47, R37, R32, R47 ;  /* 0x00000020252f7223 */ /* 0x000fe4000000002f */
[-C--:B------:R-:W-:Y:S01]  /*2690*/  FFMA R16, R42, R29.reuse, R16 ;  /* 0x0000001d2a107223 */ /* 0x080fe20000000010 */
[----:B------:R-:W-:Y:S01]  /*26a0*/  LDS R32, [R49.X4+0x750] ;  /* 0x0007500031207984 */ /* 0x000fe20000004800 */
[----:B------:R-:W-:Y:S02]  /*26b0*/  FFMA R17, R40, R29, R17 ;  /* 0x0000001d28117223 */ /* 0x000fe40000000011 */
[----:B------:R-:W-:-:S02]  /*26c0*/  FFMA R18, R42, R33, R18 ;  /* 0x000000212a127223 */ /* 0x000fc40000000012 */
[----:B------:R-:W-:Y:S02]  /*26d0*/  FFMA R63, R45, R26, R56 ;  /* 0x0000001a2d3f7223 */ /* 0x000fe40000000038 */
[----:B------:R-:W-:Y:S02]  /*26e0*/  FFMA R47, R40, R33, R47 ;  /* 0x00000021282f7223 */ /* 0x000fe4000000002f */
[C---:B------:R-:W-:Y:S02]  /*26f0*/  FFMA R64, R8.reuse, R11, R64 ;  /* 0x0000000b08407223 */ /* 0x040fe40000000040 */
[----:B------:R-:W-:Y:S02]  /*2700*/  FFMA R25, R8, R23, R22 ;  /* 0x0000001708197223 */ /* 0x000fe40000000016 */
[-C--:B------:R-:W-:Y:S01]  /*2710*/  FFMA R56, R55, R30.reuse, R16 ;  /* 0x0000001e37387223 */ /* 0x080fe20000000010 */
[----:B------:R-:W2:Y:S01]  /*2720*/  LDS.128 R8, [R48+0xae0] ;  /* 0x000ae00030087984 */ /* 0x000ea20000000c00 */
[----:B------:R-:W-:-:S02]  /*2730*/  FFMA R60, R45, R30, R17 ;  /* 0x0000001e2d3c7223 */ /* 0x000fc40000000011 */
[----:B------:R-:W-:Y:S01]  /*2740*/  FFMA R33, R55, R34, R18 ;  /* 0x0000002237217223 */ /* 0x000fe20000000012 */
[----:B------:R-:W-:Y:S04]  /*2750*/  LDS.128 R20, [R48+0xbe0] ;  /* 0x000be00030147984 */ /* 0x000fe80000000c00 */
[----:B------:R-:W3:Y:S01]  /*2760*/  LDS.128 R16, [R48+0xb60] ;  /* 0x000b600030107984 */ /* 0x000ee20000000c00 */
[-C--:B0-----:R-:W-:Y:S02]  /*2770*/  FFMA R59, R41, R4.reuse, R59 ;  /* 0x00000004293b7223 */ /* 0x081fe4000000003b */
[----:B------:R-:W-:Y:S02]  /*2780*/  FFMA R39, R37, R4, R39 ;  /* 0x0000000425277223 */ /* 0x000fe40000000027 */
[----:B-1----:R-:W-:-:S02]  /*2790*/  FFMA R57, R41, R12, R57 ;  /* 0x0000000c29397223 */ /* 0x002fc40000000039 */
[----:B------:R-:W-:Y:S02]  /*27a0*/  FFMA R43, R37, R12, R43 ;  /* 0x0000000c252b7223 */ /* 0x000fe4000000002b */
[-C--:B------:R-:W-:Y:S02]  /*27b0*/  FFMA R59, R42, R5.reuse, R59 ;  /* 0x000000052a3b7223 */ /* 0x080fe4000000003b */
[----:B------:R-:W-:Y:S02]  /*27c0*/  FFMA R5, R40, R5, R39 ;  /* 0x0000000528057223 */ /* 0x000fe40000000027 */
[-C--:B------:R-:W-:Y:S02]  /*27d0*/  FFMA R57, R42, R13.reuse, R57 ;  /* 0x0000000d2a397223 */ /* 0x080fe40000000039 */
[----:B------:R-:W-:Y:S02]  /*27e0*/  FFMA R13, R40, R13, R43 ;  /* 0x0000000d280d7223 */ /* 0x000fe4000000002b */
[----:B------:R-:W-:-:S02]  /*27f0*/  FFMA R5, R45, R6, R5 ;  /* 0x000000062d057223 */ /* 0x000fc40000000005 */
[----:B------:R-:W-:Y:S02]  /*2800*/  FFMA R39, R55, R6, R59 ;  /* 0x0000000637277223 */ /* 0x000fe4000000003b */
[-C--:B------:R-:W-:Y:S01]  /*2810*/  FFMA R13, R45, R14.reuse, R13 ;  /* 0x0000000e2d0d7223 */ /* 0x080fe2000000000d */
[----:B------:R-:W-:Y:S01]  /*2820*/  LDS R59, [R49.X4+0x710] ;  /* 0x00071000313b7984 */ /* 0x000fe20000004800 */
[----:B------:R-:W-:Y:S02]  /*2830*/  FFMA R43, R55, R14, R57 ;  /* 0x0000000e372b7223 */ /* 0x000fe40000000039 */
[----:B------:R-:W-:Y:S02]  /*2840*/  FFMA R34, R45, R34, R47 ;  /* 0x000000222d227223 */ /* 0x000fe4000000002f */
[-C--:B------:R-:W-:Y:S02]  /*2850*/  FFMA R39, R36, R7.reuse, R39 ;  /* 0x0000000724277223 */ /* 0x080fe40000000027 */
[----:B------:R-:W-:-:S02]  /*2860*/  FFMA R47, R38, R7, R5 ;  /* 0x00000007262f7223 */ /* 0x000fc40000000005 */
[----:B------:R-:W0:Y:S01]  /*2870*/  LDS.128 R4, [R48+0x870] ;  /* 0x0008700030047984 */ /* 0x000e220000000c00 */
[-C--:B------:R-:W-:Y:S02]  /*2880*/  FFMA R43, R36, R15.reuse, R43 ;  /* 0x0000000f242b7223 */ /* 0x080fe4000000002b */
[----:B------:R-:W-:Y:S02]  /*2890*/  FFMA R57, R38, R15, R13 ;  /* 0x0000000f26397223 */ /* 0x000fe4000000000d */
[-C--:B------:R-:W-:Y:S01]  /*28a0*/  FFMA R33, R36, R35.reuse, R33 ;  /* 0x0000002324217223 */ /* 0x080fe20000000021 */
[----:B------:R-:W1:Y:S01]  /*28b0*/  LDS.128 R12, [R48+0x8f0] ;  /* 0x0008f000300c7984 */ /* 0x000e620000000c00 */
[----:B------:R-:W-:-:S03]  /*28c0*/  FFMA R35, R38, R35, R34 ;  /* 0x0000002326237223 */ /* 0x000fc60000000022 */
[----:B------:R-:W4:Y:S01]  /*28d0*/  LDS R34, [R49.X4+0x740] ;  /* 0x0007400031227984 */ /* 0x000f220000004800 */
[C---:B--2---:R-:W-:Y:S02]  /*28e0*/  FFMA R58, R41.reuse, R8, R58 ;  /* 0x00000008293a7223 */ /* 0x044fe4000000003a */
[C---:B---3--:R-:W-:Y:S02]  /*28f0*/  FFMA R46, R41.reuse, R16, R46 ;  /* 0x00000010292e7223 */ /* 0x048fe4000000002e */
[----:B------:R-:W-:Y:S02]  /*2900*/  FFMA R28, R41, R20, R44 ;  /* 0x00000014291c7223 */ /* 0x000fe4000000002c */
[C---:B------:R-:W-:Y:S01]  /*2910*/  FFMA R64, R37.reuse, R8, R64 ;  /* 0x0000000825407223 */ /* 0x040fe20000000040 */
[----:B------:R-:W2:Y:S01]  /*2920*/  LDS R41, [R49.X4+0x780] ;  /* 0x0007800031297984 */ /* 0x000ea20000004800 */
[C---:B------:R-:W-:Y:S02]  /*2930*/  FFMA R24, R37.reuse, R16, R24 ;  /* 0x0000001025187223 */ /* 0x040fe40000000018 */
[----:B------:R-:W-:Y:S01]  /*2940*/  FFMA R25, R37, R20, R25 ;  /* 0x0000001425197223 */ /* 0x000fe20000000019 */
[----:B------:R-:W-:Y:S04]  /*2950*/  LDS R44, [R49.X4+0x7c0] ;  /* 0x0007c000312c7984 */ /* 0x000fe80000004800 */
[----:B------:R-:W3:Y:S04]  /*2960*/  LDS R37, [R49.X4+0x790] ;  /* 0x0007900031257984 */ /* 0x000ee80000004800 */
[----:B------:R-:W5:Y:S01]  /*2970*/  LDS R20, [R49.X4+0x7d0] ;  /* 0x0007d00031147984 */ /* 0x000f620000004800 */
[----:B------:R-:W-:-:S02]  /*2980*/  FFMA R62, R36, R27, R62 ;  /* 0x0000001b243e7223 */ /* 0x000fc4000000003e */
[----:B------:R-:W-:Y:S02]  /*2990*/  FFMA R63, R38, R27, R63 ;  /* 0x0000001b263f7223 */ /* 0x000fe4000000003f */
[-C--:B------:R-:W-:Y:S02]  /*29a0*/  FFMA R56, R36, R31.reuse, R56 ;  /* 0x0000001f24387223 */ /* 0x080fe40000000038 */
[----:B------:R-:W-:Y:S02]  /*29b0*/  FFMA R60, R38, R31, R60 ;  /* 0x0000001f263c7223 */ /* 0x000fe4000000003c */
[----:B------:R-:W-:Y:S02]  /*29c0*/  FFMA R8, R42, R9, R58 ;  /* 0x000000092a087223 */ /* 0x000fe4000000003a */
[C---:B0-----:R-:W-:Y:S02]  /*29d0*/  FFMA R62, R4.reuse, R61, R62 ;  /* 0x0000003d043e7223 */ /* 0x041fe4000000003e */
[----:B------:R-:W-:-:S02]  /*29e0*/  FFMA R63, R4, R59, R63 ;  /* 0x0000003b043f7223 */ /* 0x000fc4000000003f */
[----:B------:R-:W-:Y:S02]  /*29f0*/  FFMA R9, R40, R9, R64 ;  /* 0x0000000928097223 */ /* 0x000fe40000000040 */
[-C--:B-1----:R-:W-:Y:S02]  /*2a00*/  FFMA R56, R61, R12.reuse, R56 ;  /* 0x0000000c3d387223 */ /* 0x082fe40000000038 */
[----:B------:R-:W-:Y:S02]  /*2a10*/  FFMA R60, R59, R12, R60 ;  /* 0x0000000c3b3c7223 */ /* 0x000fe4000000003c */
[-C--:B------:R-:W-:Y:S02]  /*2a20*/  FFMA R16, R42, R17.reuse, R46 ;  /* 0x000000112a107223 */ /* 0x080fe4000000002e */
[----:B------:R-:W-:Y:S02]  /*2a30*/  FFMA R17, R40, R17, R24 ;  /* 0x0000001128117223 */ /* 0x000fe40000000018 */
[----:B------:R-:W-:-:S02]  /*2a40*/  FFMA R28, R42, R21, R28 ;  /* 0x000000152a1c7223 */ /* 0x000fc4000000001c */
[----:B----4-:R-:W-:Y:S02]  /*2a50*/  FFMA R4, R34, R5, R62 ;  /* 0x0000000522047223 */ /* 0x010fe4000000003e */
[----:B------:R-:W-:Y:S02]  /*2a60*/  FFMA R21, R40, R21, R25 ;  /* 0x0000001528157223 */ /* 0x000fe40000000019 */
[----:B------:R-:W-:Y:S01]  /*2a70*/  FFMA R63, R32, R5, R63 ;  /* 0x00000005203f7223 */ /* 0x000fe2000000003f */
[----:B------:R-:W0:Y:S01]  /*2a80*/  LDS.128 R24, [R48+0x970] ;  /* 0x0009700030187984 */ /* 0x000e220000000c00 */
[-C--:B------:R-:W-:Y:S02]  /*2a90*/  FFMA R8, R55, R10.reuse, R8 ;  /* 0x0000000a37087223 */ /* 0x080fe40000000008 */
[----:B------:R-:W-:Y:S02]  /*2aa0*/  FFMA R9, R45, R10, R9 ;  /* 0x0000000a2d097223 */ /* 0x000fe40000000009 */
[----:B------:R-:W-:-:S02]  /*2ab0*/  FFMA R56, R34, R13, R56 ;  /* 0x0000000d22387223 */ /* 0x000fc40000000038 */
[----:B------:R-:W-:Y:S02]  /*2ac0*/  FFMA R60, R32, R13, R60 ;  /* 0x0000000d203c7223 */ /* 0x000fe4000000003c */
[-C--:B------:R-:W-:Y:S02]  /*2ad0*/  FFMA R10, R55, R18.reuse, R16 ;  /* 0x00000012370a7223 */ /* 0x080fe40000000010 */
[----:B------:R-:W-:Y:S02]  /*2ae0*/  FFMA R42, R45, R18, R17 ;  /* 0x000000122d2a7223 */ /* 0x000fe40000000011 */
[----:B------:R-:W-:Y:S02]  /*2af0*/  FFMA R55, R55, R22, R28 ;  /* 0x0000001637377223 */ /* 0x000fe4000000001c */
[----:B--2---:R-:W-:Y:S01]  /*2b00*/  FFMA R4, R41, R6, R4 ;  /* 0x0000000629047223 */ /* 0x004fe20000000004 */
[----:B------:R-:W1:Y:S01]  /*2b10*/  LDS.128 R28, [R48+0x9f0] ;  /* 0x0009f000301c7984 */ /* 0x000e620000000c00 */
[----:B------:R-:W-:-:S02]  /*2b20*/  FFMA R45, R45, R22, R21 ;  /* 0x000000162d2d7223 */ /* 0x000fc40000000015 */
[----:B---3--:R-:W-:Y:S02]  /*2b30*/  FFMA R6, R37, R6, R63 ;  /* 0x0000000625067223 */ /* 0x008fe4000000003f */
[-C--:B------:R-:W-:Y:S02]  /*2b40*/  FFMA R56, R41, R14.reuse, R56 ;  /* 0x0000000e29387223 */ /* 0x080fe40000000038 */
[----:B------:R-:W-:Y:S02]  /*2b50*/  FFMA R60, R37, R14, R60 ;  /* 0x0000000e253c7223 */ /* 0x000fe4000000003c */
[C---:B------:R-:W-:Y:S02]  /*2b60*/  FFMA R21, R36.reuse, R11, R8 ;  /* 0x0000000b24157223 */ /* 0x040fe40000000008 */
[C---:B------:R-:W-:Y:S02]  /*2b70*/  FFMA R22, R36.reuse, R19, R10 ;  /* 0x0000001324167223 */ /* 0x040fe4000000000a */
[----:B------:R-:W-:-:S02]  /*2b80*/  FFMA R36, R36, R23, R55 ;  /* 0x0000001724247223 */ /* 0x000fc40000000037 */
[C---:B------:R-:W-:Y:S02]  /*2b90*/  FFMA R23, R38.reuse, R23, R45 ;  /* 0x0000001726177223 */ /* 0x040fe4000000002d */
[C---:B------:R-:W-:Y:S02]  /*2ba0*/  FFMA R40, R38.reuse, R11, R9 ;  /* 0x0000000b26287223 */ /* 0x040fe40000000009 */
[----:B------:R-:W-:Y:S01]  /*2bb0*/  FFMA R42, R38, R19, R42 ;  /* 0x00000013262a7223 */ /* 0x000fe2000000002a */
[----:B------:R-:W2:Y:S01]  /*2bc0*/  LDS.128 R8, [R48+0xaf0] ;  /* 0x000af00030087984 */ /* 0x000ea20000000c00 */
[-C--:B------:R-:W-:Y:S02]  /*2bd0*/  FFMA R63, R44, R7.reuse, R4 ;  /* 0x000000072c3f7223 */ /* 0x080fe40000000004 */
[----:B-----5:R-:W-:Y:S01]  /*2be0*/  FFMA R65, R20, R7, R6 ;  /* 0x0000000714417223 */ /* 0x020fe20000000006 */
[----:B------:R-:W3:Y:S01]  /*2bf0*/  LDS.128 R16, [R48+0xa70] ;  /* 0x000a700030107984 */ /* 0x000ee20000000c00 */
[----:B------:R-:W-:-:S02]  /*2c00*/  FFMA R45, R44, R15, R56 ;  /* 0x0000000f2c2d7223 */ /* 0x000fc40000000038 */
[----:B------:R-:W-:Y:S01]  /*2c10*/  FFMA R55, R20, R15, R60 ;  /* 0x0000000f14377223 */ /* 0x000fe2000000003c */
[----:B------:R-:W4:Y:S04]  /*2c20*/  LDS.128 R4, [R48+0xb70] ;  /* 0x000b700030047984 */ /* 0x000f280000000c00 */
[----:B------:R-:W5:Y:S01]  /*2c30*/  LDS.128 R12, [R48+0xbf0] ;  /* 0x000bf000300c7984 */ /* 0x000f620000000c00 */
[----:B------:R-:W-:Y:S01]  /*2c40*/  IADD3 R3, R3, 0x1, RZ ;  /* 0x0000000103037810 */ /* 0x000fe20007ffe0ff */
[----:B0-----:R-:W-:-:S03]  /*2c50*/  FFMA R33, R61, R24, R33 ;  /* 0x000000183d217223 */ /* 0x001fc60000000021 */
[----:B------:R-:W-:Y:S01]  /*2c60*/  ISETP.NE.AND P0, PT, R3, 0x8, PT ;  /* 0x000000080300780c */ /* 0x000fe20003f05270 */
[----:B------:R-:W-:Y:S02]  /*2c70*/  FFMA R35, R59, R24, R35 ;  /* 0x000000183b237223 */ /* 0x000fe40000000023 */
[-C--:B-1----:R-:W-:Y:S02]  /*2c80*/  FFMA R39, R61, R28.reuse, R39 ;  /* 0x0000001c3d277223 */ /* 0x082fe40000000027 */
[----:B------:R-:W-:Y:S02]  /*2c90*/  FFMA R47, R59, R28, R47 ;  /* 0x0000001c3b2f7223 */ /* 0x000fe4000000002f */
[-C--:B------:R-:W-:Y:S02]  /*2ca0*/  FFMA R39, R34, R29.reuse, R39 ;  /* 0x0000001d22277223 */ /* 0x080fe40000000027 */
[----:B------:R-:W-:Y:S02]  /*2cb0*/  FFMA R47, R32, R29, R47 ;  /* 0x0000001d202f7223 */ /* 0x000fe4000000002f */
[----:B------:R-:W-:-:S02]  /*2cc0*/  FFMA R33, R34, R25, R33 ;  /* 0x0000001922217223 */ /* 0x000fc40000000021 */
[----:B------:R-:W-:Y:S02]  /*2cd0*/  FFMA R35, R32, R25, R35 ;  /* 0x0000001920237223 */ /* 0x000fe40000000023 */
[----:B------:R-:W-:Y:S02]  /*2ce0*/  FFMA R39, R41, R30, R39 ;  /* 0x0000001e29277223 */ /* 0x000fe40000000027 */
[-C--:B--2---:R-:W-:Y:S02]  /*2cf0*/  FFMA R21, R61, R8.reuse, R21 ;  /* 0x000000083d157223 */ /* 0x084fe40000000015 */
[----:B------:R-:W-:Y:S02]  /*2d00*/  FFMA R40, R59, R8, R40 ;  /* 0x000000083b287223 */ /* 0x000fe40000000028 */
[-C--:B---3--:R-:W-:Y:S02]  /*2d10*/  FFMA R43, R61, R16.reuse, R43 ;  /* 0x000000103d2b7223 */ /* 0x088fe4000000002b */
[----:B------:R-:W-:-:S02]  /*2d20*/  FFMA R57, R59, R16, R57 ;  /* 0x000000103b397223 */ /* 0x000fc40000000039 */
[-C--:B----4-:R-:W-:Y:S02]  /*2d30*/  FFMA R22, R61, R4.reuse, R22 ;  /* 0x000000043d167223 */ /* 0x090fe40000000016 */
[----:B------:R-:W-:Y:S02]  /*2d40*/  FFMA R42, R59, R4, R42 ;  /* 0x000000043b2a7223 */ /* 0x000fe4000000002a */
[-C--:B-----5:R-:W-:Y:S02]  /*2d50*/  FFMA R36, R61, R12.reuse, R36 ;  /* 0x0000000c3d247223 */ /* 0x0a0fe40000000024 */
[----:B------:R-:W-:Y:S02]  /*2d60*/  FFMA R23, R59, R12, R23 ;  /* 0x0000000c3b177223 */ /* 0x000fe40000000017 */
[-C--:B------:R-:W-:Y:S02]  /*2d70*/  FFMA R43, R34, R17.reuse, R43 ;  /* 0x00000011222b7223 */ /* 0x080fe4000000002b */
[----:B------:R-:W-:-:S02]  /*2d80*/  FFMA R57, R32, R17, R57 ;  /* 0x0000001120397223 */ /* 0x000fc40000000039 */
[-C--:B------:R-:W-:Y:S02]  /*2d90*/  FFMA R21, R34, R9.reuse, R21 ;  /* 0x0000000922157223 */ /* 0x080fe40000000015 */
[----:B------:R-:W-:Y:S02]  /*2da0*/  FFMA R40, R32, R9, R40 ;  /* 0x0000000920287223 */ /* 0x000fe40000000028 */
[-C--:B------:R-:W-:Y:S02]  /*2db0*/  FFMA R22, R34, R5.reuse, R22 ;  /* 0x0000000522167223 */ /* 0x080fe40000000016 */
[----:B------:R-:W-:Y:S02]  /*2dc0*/  FFMA R42, R32, R5, R42 ;  /* 0x00000005202a7223 */ /* 0x000fe4000000002a */
[-C--:B------:R-:W-:Y:S02]  /*2dd0*/  FFMA R36, R34, R13.reuse, R36 ;  /* 0x0000000d22247223 */ /* 0x080fe40000000024 */
[----:B------:R-:W-:-:S02]  /*2de0*/  FFMA R23, R32, R13, R23 ;  /* 0x0000000d20177223 */ /* 0x000fc40000000017 */
[----:B------:R-:W-:Y:S02]  /*2df0*/  FFMA R47, R37, R30, R47 ;  /* 0x0000001e252f7223 */ /* 0x000fe4000000002f */
[-C--:B------:R-:W-:Y:S02]  /*2e00*/  FFMA R33, R41, R26.reuse, R33 ;  /* 0x0000001a29217223 */ /* 0x080fe40000000021 */
[----:B------:R-:W-:Y:S02]  /*2e10*/  FFMA R35, R37, R26, R35 ;  /* 0x0000001a25237223 */ /* 0x000fe40000000023 */
[-C--:B------:R-:W-:Y:S02]  /*2e20*/  FFMA R43, R41, R18.reuse, R43 ;  /* 0x00000012292b7223 */ /* 0x080fe4000000002b */
[----:B------:R-:W-:Y:S02]  /*2e30*/  FFMA R57, R37, R18, R57 ;  /* 0x0000001225397223 */ /* 0x000fe40000000039 */
        /* <DEDUP_REMOVED lines=17> */
[----:B------:R-:W-:Y:S01]  /*2f50*/  FFMA R30, R20, R15, R23 ;  /* 0x0000000f141e7223 */ /* 0x000fe20000000017 */
[----:B------:R-:W-:Y:S01]  /*2f60*/  @!P0 CALL.REL.NOINC `(.L_x_0) ;  /* 0x0000001000008944 */ /* 0x000fe20003c00000 */
[----:B------:R-:W-:Y:S05]  /*2f70*/  BRA `(.L_x_1) ;  /* 0xffffd31000007947 */ /* 0x000fea000383ffff */
.L_x_0:
[----:B------:R-:W-:Y:S02]  /*2f80*/  SHF.R.S32.HI R4, RZ, 0x3, R0 ;  /* 0x00000003ff047819 */ /* 0x000fe40000011400 */
[----:B------:R-:W-:-:S02]  /*2f90*/  LOP3.LUT R0, R0, 0x4, RZ, 0xc0, !PT ;  /* 0x0000000400007812 */ /* 0x000fc400078ec0ff */
[----:B------:R-:W-:Y:S01]  /*2fa0*/  FMNMX R63, RZ, R63, !PT ;  /* 0x0000003fff3f7209 */ /* 0x000fe20007800000 */
[----:B------:R-:W-:Y:S01]  /*2fb0*/  IMAD R51, R4, 0x1880, R51 ;  /* 0x0000188004337824 */ /* 0x000fe200078e0233 */
[----:B------:R-:W-:Y:S02]  /*2fc0*/  SHF.R.U32.HI R0, RZ, 0x2, R0 ;  /* 0x00000002ff007819 */ /* 0x000fe40000011600 */
[----:B------:R-:W-:Y:S01]  /*2fd0*/  FMNMX R65, RZ, R65, !PT ;  /* 0x00000041ff417209 */ /* 0x000fe20007800000 */
[----:B------:R-:W-:Y:S01]  /*2fe0*/  IMAD R54, R54, 0x70, R51 ;  /* 0x0000007036367824 */ /* 0x000fe200078e0233 */
[----:B------:R-:W-:Y:S02]  /*2ff0*/  FMNMX R45, RZ, R45, !PT ;  /* 0x0000002dff2d7209 */ /* 0x000fe40007800000 */
[----:B------:R-:W-:Y:S02]  /*3000*/  FMNMX R55, RZ, R55, !PT ;  /* 0x00000037ff377209 */ /* 0x000fe40007800000 */
[----:B------:R-:W-:-:S02]  /*3010*/  LEA R53, R53, R54, 0x2 ;  /* 0x0000003635357211 */ /* 0x000fc400078e10ff */
[----:B------:R-:W-:Y:S02]  /*3020*/  FMNMX R33, RZ, R33, !PT ;  /* 0x00000021ff217209 */ /* 0x000fe40007800000 */
[----:B------:R-:W-:Y:S01]  /*3030*/  FMNMX R35, RZ, R35, !PT ;  /* 0x00000023ff237209 */ /* 0x000fe20007800000 */
[----:B------:R-:W-:Y:S01]  /*3040*/  IMAD R3, R0, 0x38, R53 ;  /* 0x0000003800037824 */ /* 0x000fe200078e0235 */
[----:B------:R-:W-:Y:S02]  /*3050*/  FMNMX R29, RZ, R29, !PT ;  /* 0x0000001dff1d7209 */ /* 0x000fe40007800000 */
[----:B------:R-:W-:Y:S01]  /*3060*/  FMNMX R31, RZ, R31, !PT ;  /* 0x0000001fff1f7209 */ /* 0x000fe20007800000 */
[----:B------:R-:W-:Y:S01]  /*3070*/  IMAD.WIDE R2, R3, R2, c[0x0][0x170] ;  /* 0x00005c0003027625 */ /* 0x000fe200078e0202 */
[----:B------:R-:W-:Y:S02]  /*3080*/  FMNMX R47, RZ, R47, !PT ;  /* 0x0000002fff2f7209 */ /* 0x000fe40007800000 */
[----:B------:R-:W-:-:S02]  /*3090*/  FMNMX R57, RZ, R57, !PT ;  /* 0x00000039ff397209 */ /* 0x000fc40007800000 */
[----:B------:R-:W-:Y:S01]  /*30a0*/  FMNMX R67, RZ, R67, !PT ;  /* 0x00000043ff437209 */ /* 0x000fe20007800000 */
[----:B------:R-:W-:Y:S01]  /*30b0*/  STG.E [R2.64], R63 ;  /* 0x0000003f02007986 */ /* 0x000fe2000c101904 */
[----:B------:R-:W-:Y:S02]  /*30c0*/  FMNMX R69, RZ, R69, !PT ;  /* 0x00000045ff457209 */ /* 0x000fe40007800000 */
[----:B------:R-:W-:Y:S01]  /*30d0*/  FMNMX R71, RZ, R71, !PT ;  /* 0x00000047ff477209 */ /* 0x000fe20007800000 */
[----:B------:R-:W-:Y:S01]  /*30e0*/  STG.E [R2.64+0x70], R65 ;  /* 0x0000704102007986 */ /* 0x000fe2000c101904 */
[----:B------:R-:W-:Y:S02]  /*30f0*/  FMNMX R73, RZ, R73, !PT ;  /* 0x00000049ff497209 */ /* 0x000fe40007800000 */
[----:B------:R-:W-:Y:S01]  /*3100*/  FMNMX R75, RZ, R75, !PT ;  /* 0x0000004bff4b7209 */ /* 0x000fe20007800000 */
[----:B------:R-:W-:Y:S01]  /*3110*/  STG.E [R2.64+0xc40], R45 ;  /* 0x000c402d02007986 */ /* 0x000fe2000c101904 */
[----:B------:R-:W-:-:S03]  /*3120*/  FMNMX R5, RZ, R30, !PT ;  /* 0x0000001eff057209 */ /* 0x000fc60007800000 */
[----:B------:R-:W-:Y:S04]  /*3130*/  STG.E [R2.64+0xcb0], R55 ;  /* 0x000cb03702007986 */ /* 0x000fe8000c101904 */
        /* <DEDUP_REMOVED lines=11> */
[----:B------:R-:W-:Y:S01]  /*31f0*/  STG.E [R2.64+0x5630], R5 ;  /* 0x0056300502007986 */ /* 0x000fe2000c101904 */
[----:B------:R-:W-:Y:S05]  /*3200*/  EXIT ;  /* 0x000000000000794d */ /* 0x000fea0003800000 */
.L_x_2:
[----:B------:R-:W-:-:S00]  /*3210*/  BRA `(.L_x_2) ;  /* 0xfffffff000007947 */ /* 0x000fc0000383ffff */
[----:B------:R-:W-:-:S00]  /*3220*/  NOP ;  /* 0x0000000000007918 */ /* 0x000fc00000000000 */
        /* <DEDUP_REMOVED lines=13> */
.L_x_3:


//--------------------- .nv.shared.candidate3     --------------------------
	.section	.nv.shared.candidate3,"aw",@nobits
	.align	4
.nv.shared.candidate3:
	.zero		34816
